	.target	sm_100a

	.elftype	@"ET_EXEC"


//--------------------- .note.nv.tkinfo           --------------------------
	.section	.note.nv.tkinfo,"",@"SHT_NOTE"
	.sectionflags	@"SHF_NOTE_NV_TKINFO"
	.tkinfo
        /*0018*/ 	.word	0x00000002
        /*0030*/ 	.string	""
        /*0030*/ 	.string	"ptxas"
        /*0030*/ 	.string	"Cuda compilation tools, release 13.0, V13.0.88"
        /*0030*/ 	.string	"Build cuda_13.0.r13.0/compiler.36424714_0"
        /*0030*/ 	.string	"-arch sm_100a -m 64 "



//--------------------- .note.nv.cuinfo           --------------------------
	.section	.note.nv.cuinfo,"",@"SHT_NOTE"
	.sectionflags	@"SHF_NOTE_NV_CUINFO"
        /*0018*/ 	.short	0x0002
        /*001a*/ 	.short	0x0064
        /*001c*/ 	.short	0x0082
	.zero		2


//--------------------- .nv.info                  --------------------------
	.section	.nv.info,"",@"SHT_CUDA_INFO"
	.align	4


	//----- nvinfo : EIATTR_REGCOUNT
	.align		4
        /*0000*/ 	.byte	0x04, 0x2f
        /*0002*/ 	.short	(.L_19 - .L_18)
	.align		4
.L_18:
        /*0004*/ 	.word	index@(_ZN7cutlass13device_kernelINS_4conv6kernel13ConvUniversalINS1_16ConvProblemShapeILNS1_8OperatorE0ELi3EEENS1_10collective14CollectiveConvINS1_47MainloopSm100TmaUmmaWarpSpecializedImplicitGemmILS5_0ELi12ELi3ELi1ELi2EN4cute5tupleIJNSA_1CILi1EEESD_SD_EEEEENSB_IJNSC_ILi128EEESG_NSB_IJNSC_ILi32EEEEEEEEENS_6half_tESK_NSA_8TiledMMAINSA_8MMA_AtomIJNSA_20SM100_MMA_F16BF16_SSISK_SK_fLi128ELi128ELNSA_4UMMA5MajorE0ELSP_0ELNSO_7ScaleInE0ELSQ_0EEEEEENSA_6LayoutISE_NSB_IJNSC_ILi0EEESU_SU_EEEEENSB_IJNSA_10UnderscoreESX_SX_EEEEENS7_6detail27Sm100ImplicitGemmTileTraitsINSA_20SM90_TMA_LOAD_IM2COLENSA_14ComposedLayoutINSA_7SwizzleILi2ELi4ELi3EEENSA_18smem_ptr_flag_bitsILi16EEENST_INSB_IJNSC_ILi8EEESH_EEENSB_IJSH_SD_EEEEEEEvEENS11_INSA_13SM90_TMA_LOADES1C_vEEEENS_8epilogue10collective18CollectiveEpilogueINS1H_23Sm100TmaWarpSpecializedILi4ELi2ELi32ELb1ELb0EEEJSJ_NSB_IJNST_ISG_SD_EENST_ISH_SD_EEEEESK_NSB_IJNSB_IJllllEEESD_SU_EEESK_S1Q_NS1H_6fusion15FusionCallbacksIS1L_NS1R_17LinearCombinationISK_fSK_fLNS_15FloatRoundStyleE2EEESJ_S1O_JEEENSA_5SM1004TMEM4LOAD26SM100_TMEM_LOAD_32dp32b32xES12_S1C_NSA_39AutoVectorizingCopyWithAssumedAlignmentILi128EEENSA_21SM90_TMA_STORE_IM2COLES1C_S22_S22_EEEvvEEEEvNT_6ParamsE)
        /*0008*/ 	.word	0x0000006a


	//----- nvinfo : EIATTR_FRAME_SIZE
	.align		4
.L_19:
        /*000c*/ 	.byte	0x04, 0x11
        /*000e*/ 	.short	(.L_21 - .L_20)
	.align		4
.L_20:
        /*0010*/ 	.word	index@($__internal_2_$__cuda_sm10x_tcgen05_guardrail_trap_unallocated_columns_being_dealloced)
        /*0014*/ 	.word	0x00000008


	//----- nvinfo : EIATTR_FRAME_SIZE
	.align		4
.L_21:
        /*0018*/ 	.byte	0x04, 0x11
        /*001a*/ 	.short	(.L_23 - .L_22)
	.align		4
.L_22:
        /*001c*/ 	.word	index@($__internal_1_$__cuda_sm10x_tcgen05_guardrail_trap_phase_invalid_during_alloc)
        /*0020*/ 	.word	0x00000008


	//----- nvinfo : EIATTR_FRAME_SIZE
	.align		4
.L_23:
        /*0024*/ 	.byte	0x04, 0x11
        /*0026*/ 	.short	(.L_25 - .L_24)
	.align		4
.L_24:
        /*0028*/ 	.word	index@($__internal_0_$__cuda_sm10x_tcgen05_guardrail_trap_col_being_dealloced_not_returned_by_alloc)
        /*002c*/ 	.word	0x00000008


	//----- nvinfo : EIATTR_FRAME_SIZE
	.align		4
.L_25:
        /*0030*/ 	.byte	0x04, 0x11
        /*0032*/ 	.short	(.L_27 - .L_26)
	.align		4
.L_26:
        /*0034*/ 	.word	index@(_ZN7cutlass13device_kernelINS_4conv6kernel13ConvUniversalINS1_16ConvProblemShapeILNS1_8OperatorE0ELi3EEENS1_10collective14CollectiveConvINS1_47MainloopSm100TmaUmmaWarpSpecializedImplicitGemmILS5_0ELi12ELi3ELi1ELi2EN4cute5tupleIJNSA_1CILi1EEESD_SD_EEEEENSB_IJNSC_ILi128EEESG_NSB_IJNSC_ILi32EEEEEEEEENS_6half_tESK_NSA_8TiledMMAINSA_8MMA_AtomIJNSA_20SM100_MMA_F16BF16_SSISK_SK_fLi128ELi128ELNSA_4UMMA5MajorE0ELSP_0ELNSO_7ScaleInE0ELSQ_0EEEEEENSA_6LayoutISE_NSB_IJNSC_ILi0EEESU_SU_EEEEENSB_IJNSA_10UnderscoreESX_SX_EEEEENS7_6detail27Sm100ImplicitGemmTileTraitsINSA_20SM90_TMA_LOAD_IM2COLENSA_14ComposedLayoutINSA_7SwizzleILi2ELi4ELi3EEENSA_18smem_ptr_flag_bitsILi16EEENST_INSB_IJNSC_ILi8EEESH_EEENSB_IJSH_SD_EEEEEEEvEENS11_INSA_13SM90_TMA_LOADES1C_vEEEENS_8epilogue10collective18CollectiveEpilogueINS1H_23Sm100TmaWarpSpecializedILi4ELi2ELi32ELb1ELb0EEEJSJ_NSB_IJNST_ISG_SD_EENST_ISH_SD_EEEEESK_NSB_IJNSB_IJllllEEESD_SU_EEESK_S1Q_NS1H_6fusion15FusionCallbacksIS1L_NS1R_17LinearCombinationISK_fSK_fLNS_15FloatRoundStyleE2EEESJ_S1O_JEEENSA_5SM1004TMEM4LOAD26SM100_TMEM_LOAD_32dp32b32xES12_S1C_NSA_39AutoVectorizingCopyWithAssumedAlignmentILi128EEENSA_21SM90_TMA_STORE_IM2COLES1C_S22_S22_EEEvvEEEEvNT_6ParamsE)
        /*0038*/ 	.word	0x00000008


	//----- nvinfo : EIATTR_MIN_STACK_SIZE
	.align		4
.L_27:
        /*003c*/ 	.byte	0x04, 0x12
        /*003e*/ 	.short	(.L_29 - .L_28)
	.align		4
.L_28:
        /*0040*/ 	.word	index@(_ZN7cutlass13device_kernelINS_4conv6kernel13ConvUniversalINS1_16ConvProblemShapeILNS1_8OperatorE0ELi3EEENS1_10collective14CollectiveConvINS1_47MainloopSm100TmaUmmaWarpSpecializedImplicitGemmILS5_0ELi12ELi3ELi1ELi2EN4cute5tupleIJNSA_1CILi1EEESD_SD_EEEEENSB_IJNSC_ILi128EEESG_NSB_IJNSC_ILi32EEEEEEEEENS_6half_tESK_NSA_8TiledMMAINSA_8MMA_AtomIJNSA_20SM100_MMA_F16BF16_SSISK_SK_fLi128ELi128ELNSA_4UMMA5MajorE0ELSP_0ELNSO_7ScaleInE0ELSQ_0EEEEEENSA_6LayoutISE_NSB_IJNSC_ILi0EEESU_SU_EEEEENSB_IJNSA_10UnderscoreESX_SX_EEEEENS7_6detail27Sm100ImplicitGemmTileTraitsINSA_20SM90_TMA_LOAD_IM2COLENSA_14ComposedLayoutINSA_7SwizzleILi2ELi4ELi3EEENSA_18smem_ptr_flag_bitsILi16EEENST_INSB_IJNSC_ILi8EEESH_EEENSB_IJSH_SD_EEEEEEEvEENS11_INSA_13SM90_TMA_LOADES1C_vEEEENS_8epilogue10collective18CollectiveEpilogueINS1H_23Sm100TmaWarpSpecializedILi4ELi2ELi32ELb1ELb0EEEJSJ_NSB_IJNST_ISG_SD_EENST_ISH_SD_EEEEESK_NSB_IJNSB_IJllllEEESD_SU_EEESK_S1Q_NS1H_6fusion15FusionCallbacksIS1L_NS1R_17LinearCombinationISK_fSK_fLNS_15FloatRoundStyleE2EEESJ_S1O_JEEENSA_5SM1004TMEM4LOAD26SM100_TMEM_LOAD_32dp32b32xES12_S1C_NSA_39AutoVectorizingCopyWithAssumedAlignmentILi128EEENSA_21SM90_TMA_STORE_IM2COLES1C_S22_S22_EEEvvEEEEvNT_6ParamsE)
        /*0044*/ 	.word	0x00000008
.L_29:


//--------------------- .nv.compat                --------------------------
	.section	.nv.compat,"",@"SHT_CUDA_COMPAT_INFO"
	.align	4
        /*0000*/ 	.byte	0x02, 0x09, 0x01, 0x00, 0x02, 0x02, 0x02, 0x00, 0x02, 0x05, 0x05, 0x00, 0x03, 0x07, 0x01, 0x01
        /*0010*/ 	.byte	0x02, 0x03, 0x01, 0x00, 0x02, 0x06, 0x01, 0x00, 0x04, 0x0b, 0x08, 0x00, 0x09, 0x00, 0x00, 0x00
        /*0020*/ 	.byte	0x00, 0x00, 0x00, 0x00


//--------------------- .nv.info._ZN7cutlass13device_kernelINS_4conv6kernel13ConvUniversalINS1_16ConvProblemShapeILNS1_8OperatorE0ELi3EEENS1_10collective14CollectiveConvINS1_47MainloopSm100TmaUmmaWarpSpecializedImplicitGemmILS5_0ELi12ELi3ELi1ELi2EN4cute5tupleIJNSA_1CILi1EEESD_SD_EEEEENSB_IJNSC_ILi128EEESG_NSB_IJNSC_ILi32EEEEEEEEENS_6half_tESK_NSA_8TiledMMAINSA_8MMA_AtomIJNSA_20SM100_MMA_F16BF16_SSISK_SK_fLi128ELi128ELNSA_4UMMA5MajorE0ELSP_0ELNSO_7ScaleInE0ELSQ_0EEEEEENSA_6LayoutISE_NSB_IJNSC_ILi0EEESU_SU_EEEEENSB_IJNSA_10UnderscoreESX_SX_EEEEENS7_6detail27Sm100ImplicitGemmTileTraitsINSA_20SM90_TMA_LOAD_IM2COLENSA_14ComposedLayoutINSA_7SwizzleILi2ELi4ELi3EEENSA_18smem_ptr_flag_bitsILi16EEENST_INSB_IJNSC_ILi8EEESH_EEENSB_IJSH_SD_EEEEEEEvEENS11_INSA_13SM90_TMA_LOADES1C_vEEEENS_8epilogue10collective18CollectiveEpilogueINS1H_23Sm100TmaWarpSpecializedILi4ELi2ELi32ELb1ELb0EEEJSJ_NSB_IJNST_ISG_SD_EENST_ISH_SD_EEEEESK_NSB_IJNSB_IJllllEEESD_SU_EEESK_S1Q_NS1H_6fusion15FusionCallbacksIS1L_NS1R_17LinearCombinationISK_fSK_fLNS_15FloatRoundStyleE2EEESJ_S1O_JEEENSA_5SM1004TMEM4LOAD26SM100_TMEM_LOAD_32dp32b32xES12_S1C_NSA_39AutoVectorizingCopyWithAssumedAlignmentILi128EEENSA_21SM90_TMA_STORE_IM2COLES1C_S22_S22_EEEvvEEEEvNT_6ParamsE --------------------------
	.section	.nv.info._ZN7cutlass13device_kernelINS_4conv6kernel13ConvUniversalINS1_16ConvProblemShapeILNS1_8OperatorE0ELi3EEENS1_10collective14CollectiveConvINS1_47MainloopSm100TmaUmmaWarpSpecializedImplicitGemmILS5_0ELi12ELi3ELi1ELi2EN4cute5tupleIJNSA_1CILi1EEESD_SD_EEEEENSB_IJNSC_ILi128EEESG_NSB_IJNSC_ILi32EEEEEEEEENS_6half_tESK_NSA_8TiledMMAINSA_8MMA_AtomIJNSA_20SM100_MMA_F16BF16_SSISK_SK_fLi128ELi128ELNSA_4UMMA5MajorE0ELSP_0ELNSO_7ScaleInE0ELSQ_0EEEEEENSA_6LayoutISE_NSB_IJNSC_ILi0EEESU_SU_EEEEENSB_IJNSA_10UnderscoreESX_SX_EEEEENS7_6detail27Sm100ImplicitGemmTileTraitsINSA_20SM90_TMA_LOAD_IM2COLENSA_14ComposedLayoutINSA_7SwizzleILi2ELi4ELi3EEENSA_18smem_ptr_flag_bitsILi16EEENST_INSB_IJNSC_ILi8EEESH_EEENSB_IJSH_SD_EEEEEEEvEENS11_INSA_13SM90_TMA_LOADES1C_vEEEENS_8epilogue10collective18CollectiveEpilogueINS1H_23Sm100TmaWarpSpecializedILi4ELi2ELi32ELb1ELb0EEEJSJ_NSB_IJNST_ISG_SD_EENST_ISH_SD_EEEEESK_NSB_IJNSB_IJllllEEESD_SU_EEESK_S1Q_NS1H_6fusion15FusionCallbacksIS1L_NS1R_17LinearCombinationISK_fSK_fLNS_15FloatRoundStyleE2EEESJ_S1O_JEEENSA_5SM1004TMEM4LOAD26SM100_TMEM_LOAD_32dp32b32xES12_S1C_NSA_39AutoVectorizingCopyWithAssumedAlignmentILi128EEENSA_21SM90_TMA_STORE_IM2COLES1C_S22_S22_EEEvvEEEEvNT_6ParamsE,"",@"SHT_CUDA_INFO"
	.sectionflags	@""
	.align	4


	//----- nvinfo : EIATTR_CUDA_API_VERSION
	.align		4
        /*0000*/ 	.byte	0x04, 0x37
        /*0002*/ 	.short	(.L_31 - .L_30)
.L_30:
        /*0004*/ 	.word	0x00000082


	//----- nvinfo : EIATTR_KPARAM_INFO
	.align		4
.L_31:
        /*0008*/ 	.byte	0x04, 0x17
        /*000a*/ 	.short	(.L_33 - .L_32)
.L_32:
        /*000c*/ 	.word	0x00000000
        /*0010*/ 	.short	0x0000
        /*0012*/ 	.short	0x0000
        /*0014*/ 	.byte	0x00, 0xf0, 0x01, 0x24


	//----- nvinfo : EIATTR_AT_ENTRY_FRAGMENTS
	.align		4
.L_33:
        /*0018*/ 	.byte	0x04, 0x4f
        /*001a*/ 	.short	(.L_35 - .L_34)


	//   ....[0]....
.L_34:
        /*001c*/ 	.word	0x00000006


	//----- nvinfo : EIATTR_RESERVED_SMEM_USED
	.align		4
.L_35:
        /*0020*/ 	.byte	0x01, 0x41
	.zero		2


	//----- nvinfo : EIATTR_SPARSE_MMA_MASK
	.align		4
        /*0024*/ 	.byte	0x03, 0x50
        /*0026*/ 	.short	0x0000


	//----- nvinfo : EIATTR_TCGEN05_1CTA_USED
	.align		4
        /*0028*/ 	.byte	0x01, 0x51
	.zero		2


	//----- nvinfo : EIATTR_MAXREG_COUNT
	.align		4
        /*002c*/ 	.byte	0x03, 0x1b
        /*002e*/ 	.short	0x00ff


	//----- nvinfo : EIATTR_NUM_BARRIERS
	.align		4
        /*0030*/ 	.byte	0x02, 0x4c
        /*0032*/ 	.byte	0x07
	.zero		1


	//----- nvinfo : EIATTR_EXTERNS
	.align		4
        /*0034*/ 	.byte	0x04, 0x0f
        /*0036*/ 	.short	(.L_37 - .L_36)


	//   ....[0]....
	.align		4
.L_36:
        /*0038*/ 	.word	index@(__assertfail)


	//----- nvinfo : EIATTR_MERCURY_ISA_VERSION
	.align		4
.L_37:
        /*003c*/ 	.byte	0x03, 0x5f
        /*003e*/ 	.short	0x0101


	//----- nvinfo : EIATTR_INT_WARP_WIDE_INSTR_OFFSETS
	.align		4
        /*0040*/ 	.byte	0x04, 0x31
        /*0042*/ 	.short	(.L_39 - .L_38)


	//   ....[0]....
.L_38:
        /*0044*/ 	.word	0x000040b0


	//   ....[1]....
        /*0048*/ 	.word	0x000040d0


	//   ....[2]....
        /*004c*/ 	.word	0x00004100


	//   ....[3]....
        /*0050*/ 	.word	0x00004e90


	//   ....[4]....
        /*0054*/ 	.word	0x00004f00


	//   ....[5]....
        /*0058*/ 	.word	0x00005010


	//   ....[6]....
        /*005c*/ 	.word	0x00005090


	//   ....[7]....
        /*0060*/ 	.word	0x00005190


	//   ....[8]....
        /*0064*/ 	.word	0x00005230


	//   ....[9]....
        /*0068*/ 	.word	0x00005320


	//   ....[10]....
        /*006c*/ 	.word	0x00005420


	//----- nvinfo : EIATTR_COOP_GROUP_MASK_REGIDS
	.align		4
.L_39:
        /*0070*/ 	.byte	0x04, 0x29
        /*0072*/ 	.short	(.L_41 - .L_40)


	//   ....[0]....
.L_40:
        /*0074*/ 	.word	0xffffffff


	//   ....[1]....
        /*0078*/ 	.word	0xffffffff


	//   ....[2]....
        /*007c*/ 	.word	0xffffffff


	//   ....[3]....
        /*0080*/ 	.word	0xffffffff


	//   ....[4]....
        /*0084*/ 	.word	0xffffffff


	//   ....[5]....
        /*0088*/ 	.word	0xffffffff


	//   ....[6]....
        /*008c*/ 	.word	0xffffffff


	//   ....[7]....
        /*0090*/ 	.word	0xffffffff


	//   ....[8]....
        /*0094*/ 	.word	0xffffffff


	//   ....[9]....
        /*0098*/ 	.word	0xffffffff


	//   ....[10]....
        /*009c*/ 	.word	0xffffffff


	//   ....[11]....
        /*00a0*/ 	.word	0xffffffff


	//----- nvinfo : EIATTR_COOP_GROUP_INSTR_OFFSETS
	.align		4
.L_41:
        /*00a4*/ 	.byte	0x04, 0x28
        /*00a6*/ 	.short	(.L_43 - .L_42)


	//   ....[0]....
.L_42:
        /*00a8*/ 	.word	0x00000090


	//   ....[1]....
        /*00ac*/ 	.word	0x00000500


	//   ....[2]....
        /*00b0*/ 	.word	0x000007a0


	//   ....[3]....
        /*00b4*/ 	.word	0x00000940


	//   ....[4]....
        /*00b8*/ 	.word	0x00000a40


	//   ....[5]....
        /*00bc*/ 	.word	0x00000b90


	//   ....[6]....
        /*00c0*/ 	.word	0x00002390


	//   ....[7]....
        /*00c4*/ 	.word	0x000034f0


	//   ....[8]....
        /*00c8*/ 	.word	0x00003700


	//   ....[9]....
        /*00cc*/ 	.word	0x00003730


	//   ....[10]....
        /*00d0*/ 	.word	0x00003f90


	//   ....[11]....
        /*00d4*/ 	.word	0x000041d0


	//----- nvinfo : EIATTR_VRC_CTA_INIT_COUNT
	.align		4
.L_43:
        /*00d8*/ 	.byte	0x02, 0x4a
        /*00da*/ 	.byte	0x80
	.zero		1


	//----- nvinfo : EIATTR_SYSCALL_OFFSETS
	.align		4
        /*00dc*/ 	.byte	0x04, 0x46
        /*00de*/ 	.short	(.L_45 - .L_44)


	//   ....[0]....
.L_44:
        /*00e0*/ 	.word	0x00006030


	//   ....[1]....
        /*00e4*/ 	.word	0x00006120


	//   ....[2]....
        /*00e8*/ 	.word	0x00006af0


	//   ....[3]....
        /*00ec*/ 	.word	0x000077a0


	//   ....[4]....
        /*00f0*/ 	.word	0x00008420


	//   ....[5]....
        /*00f4*/ 	.word	0x00009090


	//----- nvinfo : EIATTR_MBARRIER_INSTR_OFFSETS
	.align		4
.L_45:
        /*00f8*/ 	.byte	0x04, 0x39
        /*00fa*/ 	.short	(.L_47 - .L_46)


	//   ....[0]....
.L_46:
        /*00fc*/ 	.word	0x00000600
        /*0100*/ 	.word	0x000000ff
        /*0104*/ 	.word	0x00000000
        /*0108*/ 	.short	0x0100
        /*010a*/ 	.byte	0x04
	.zero		1


	//   ....[1]....
        /*010c*/ 	.word	0x00000610
        /*0110*/ 	.word	0x000000ff
        /*0114*/ 	.word	0x00000060
        /*0118*/ 	.short	0x0100
        /*011a*/ 	.byte	0x04
	.zero		1


	//   ....[2]....
        /*011c*/ 	.word	0x00000620
        /*0120*/ 	.word	0x000000ff
        /*0124*/ 	.word	0x00000008
        /*0128*/ 	.short	0x0100
        /*012a*/ 	.byte	0x04
	.zero		1


	//   ....[3]....
        /*012c*/ 	.word	0x00000630
        /*0130*/ 	.word	0x000000ff
        /*0134*/ 	.word	0x00000068
        /*0138*/ 	.short	0x0100
        /*013a*/ 	.byte	0x04
	.zero		1


	//   ....[4]....
        /*013c*/ 	.word	0x00000640
        /*0140*/ 	.word	0x000000ff
        /*0144*/ 	.word	0x00000010
        /*0148*/ 	.short	0x0100
        /*014a*/ 	.byte	0x04
	.zero		1


	//   ....[5]....
        /*014c*/ 	.word	0x00000650
        /*0150*/ 	.word	0x000000ff
        /*0154*/ 	.word	0x00000070
        /*0158*/ 	.short	0x0100
        /*015a*/ 	.byte	0x04
	.zero		1


	//   ....[6]....
        /*015c*/ 	.word	0x00000660
        /*0160*/ 	.word	0x000000ff
        /*0164*/ 	.word	0x00000018
        /*0168*/ 	.short	0x0100
        /*016a*/ 	.byte	0x04
	.zero		1


	//   ....[7]....
        /*016c*/ 	.word	0x00000670
        /*0170*/ 	.word	0x000000ff
        /*0174*/ 	.word	0x00000078
        /*0178*/ 	.short	0x0100
        /*017a*/ 	.byte	0x04
	.zero		1


	//   ....[8]....
        /*017c*/ 	.word	0x00000680
        /*0180*/ 	.word	0x000000ff
        /*0184*/ 	.word	0x00000020
        /*0188*/ 	.short	0x0100
        /*018a*/ 	.byte	0x04
	.zero		1


	//   ....[9]....
        /*018c*/ 	.word	0x00000690
        /*0190*/ 	.word	0x000000ff
        /*0194*/ 	.word	0x00000080
        /*0198*/ 	.short	0x0100
        /*019a*/ 	.byte	0x04
	.zero		1


	//   ....[10]....
        /*019c*/ 	.word	0x000006a0
        /*01a0*/ 	.word	0x000000ff
        /*01a4*/ 	.word	0x00000028
        /*01a8*/ 	.short	0x0100
        /*01aa*/ 	.byte	0x04
	.zero		1


	//   ....[11]....
        /*01ac*/ 	.word	0x000006b0
        /*01b0*/ 	.word	0x000000ff
        /*01b4*/ 	.word	0x00000088
        /*01b8*/ 	.short	0x0100
        /*01ba*/ 	.byte	0x04
	.zero		1


	//   ....[12]....
        /*01bc*/ 	.word	0x000006c0
        /*01c0*/ 	.word	0x000000ff
        /*01c4*/ 	.word	0x00000030
        /*01c8*/ 	.short	0x0100
        /*01ca*/ 	.byte	0x04
	.zero		1


	//   ....[13]....
        /*01cc*/ 	.word	0x000006d0
        /*01d0*/ 	.word	0x000000ff
        /*01d4*/ 	.word	0x00000090
        /*01d8*/ 	.short	0x0100
        /*01da*/ 	.byte	0x04
	.zero		1


	//   ....[14]....
        /*01dc*/ 	.word	0x000006e0
        /*01e0*/ 	.word	0x000000ff
        /*01e4*/ 	.word	0x00000038
        /*01e8*/ 	.short	0x0100
        /*01ea*/ 	.byte	0x04
	.zero		1


	//   ....[15]....
        /*01ec*/ 	.word	0x000006f0
        /*01f0*/ 	.word	0x000000ff
        /*01f4*/ 	.word	0x00000098
        /*01f8*/ 	.short	0x0100
        /*01fa*/ 	.byte	0x04
	.zero		1


	//   ....[16]....
        /*01fc*/ 	.word	0x00000700
        /*0200*/ 	.word	0x000000ff
        /*0204*/ 	.word	0x00000040
        /*0208*/ 	.short	0x0100
        /*020a*/ 	.byte	0x04
	.zero		1


	//   ....[17]....
        /*020c*/ 	.word	0x00000710
        /*0210*/ 	.word	0x000000ff
        /*0214*/ 	.word	0x000000a0
        /*0218*/ 	.short	0x0100
        /*021a*/ 	.byte	0x04
	.zero		1


	//   ....[18]....
        /*021c*/ 	.word	0x00000720
        /*0220*/ 	.word	0x000000ff
        /*0224*/ 	.word	0x00000048
        /*0228*/ 	.short	0x0100
        /*022a*/ 	.byte	0x04
	.zero		1


	//   ....[19]....
        /*022c*/ 	.word	0x00000730
        /*0230*/ 	.word	0x000000ff
        /*0234*/ 	.word	0x000000a8
        /*0238*/ 	.short	0x0100
        /*023a*/ 	.byte	0x04
	.zero		1


	//   ....[20]....
        /*023c*/ 	.word	0x00000740
        /*0240*/ 	.word	0x000000ff
        /*0244*/ 	.word	0x00000050
        /*0248*/ 	.short	0x0100
        /*024a*/ 	.byte	0x04
	.zero		1


	//   ....[21]....
        /*024c*/ 	.word	0x00000750
        /*0250*/ 	.word	0x000000ff
        /*0254*/ 	.word	0x000000b0
        /*0258*/ 	.short	0x0100
        /*025a*/ 	.byte	0x04
	.zero		1


	//   ....[22]....
        /*025c*/ 	.word	0x00000760
        /*0260*/ 	.word	0x000000ff
        /*0264*/ 	.word	0x00000058
        /*0268*/ 	.short	0x0100
        /*026a*/ 	.byte	0x04
	.zero		1


	//   ....[23]....
        /*026c*/ 	.word	0x00000770
        /*0270*/ 	.word	0x000000ff
        /*0274*/ 	.word	0x000000b8
        /*0278*/ 	.short	0x0100
        /*027a*/ 	.byte	0x04
	.zero		1


	//   ....[24]....
        /*027c*/ 	.word	0x000008b0
        /*0280*/ 	.word	0x000000ff
        /*0284*/ 	.word	0x000000c0
        /*0288*/ 	.short	0x0100
        /*028a*/ 	.byte	0x04
	.zero		1


	//   ....[25]....
        /*028c*/ 	.word	0x000008c0
        /*0290*/ 	.word	0x000000ff
        /*0294*/ 	.word	0x000000e0
        /*0298*/ 	.short	0x0100
        /*029a*/ 	.byte	0x04
	.zero		1


	//   ....[26]....
        /*029c*/ 	.word	0x000008d0
        /*02a0*/ 	.word	0x000000ff
        /*02a4*/ 	.word	0x000000c8
        /*02a8*/ 	.short	0x0100
        /*02aa*/ 	.byte	0x04
	.zero		1


	//   ....[27]....
        /*02ac*/ 	.word	0x000008e0
        /*02b0*/ 	.word	0x000000ff
        /*02b4*/ 	.word	0x000000e8
        /*02b8*/ 	.short	0x0100
        /*02ba*/ 	.byte	0x04
	.zero		1


	//   ....[28]....
        /*02bc*/ 	.word	0x000008f0
        /*02c0*/ 	.word	0x000000ff
        /*02c4*/ 	.word	0x000000d0
        /*02c8*/ 	.short	0x0100
        /*02ca*/ 	.byte	0x04
	.zero		1


	//   ....[29]....
        /*02cc*/ 	.word	0x00000900
        /*02d0*/ 	.word	0x000000ff
        /*02d4*/ 	.word	0x000000f0
        /*02d8*/ 	.short	0x0100
        /*02da*/ 	.byte	0x04
	.zero		1


	//   ....[30]....
        /*02dc*/ 	.word	0x00000910
        /*02e0*/ 	.word	0x000000ff
        /*02e4*/ 	.word	0x000000d8
        /*02e8*/ 	.short	0x0100
        /*02ea*/ 	.byte	0x04
	.zero		1


	//   ....[31]....
        /*02ec*/ 	.word	0x00000920
        /*02f0*/ 	.word	0x000000ff
        /*02f4*/ 	.word	0x000000f8
        /*02f8*/ 	.short	0x0100
        /*02fa*/ 	.byte	0x04
	.zero		1


	//   ....[32]....
        /*02fc*/ 	.word	0x00000a10
        /*0300*/ 	.word	0x000000ff
        /*0304*/ 	.word	0x00000100
        /*0308*/ 	.short	0x0100
        /*030a*/ 	.byte	0x06
	.zero		1


	//   ....[33]....
        /*030c*/ 	.word	0x00000a20
        /*0310*/ 	.word	0x000000ff
        /*0314*/ 	.word	0x00000108
        /*0318*/ 	.short	0x0100
        /*031a*/ 	.byte	0x06
	.zero		1


	//   ....[34]....
        /*031c*/ 	.word	0x00000b60
        /*0320*/ 	.word	0x000000ff
        /*0324*/ 	.word	0x00000110
        /*0328*/ 	.short	0x0100
        /*032a*/ 	.byte	0x06
	.zero		1


	//   ....[35]....
        /*032c*/ 	.word	0x00000b70
        /*0330*/ 	.word	0x000000ff
        /*0334*/ 	.word	0x00000118
        /*0338*/ 	.short	0x0100
        /*033a*/ 	.byte	0x06
	.zero		1


	//   ....[36]....
        /*033c*/ 	.word	0x00000cc0
        /*0340*/ 	.word	0x000000ff
        /*0344*/ 	.word	0x00000120
        /*0348*/ 	.short	0x0100
        /*034a*/ 	.byte	0x04
	.zero		1


	//   ....[37]....
        /*034c*/ 	.word	0x00000cd0
        /*0350*/ 	.word	0x000000ff
        /*0354*/ 	.word	0x00000130
        /*0358*/ 	.short	0x0100
        /*035a*/ 	.byte	0x04
	.zero		1


	//   ....[38]....
        /*035c*/ 	.word	0x00000ce0
        /*0360*/ 	.word	0x000000ff
        /*0364*/ 	.word	0x00000128
        /*0368*/ 	.short	0x0100
        /*036a*/ 	.byte	0x04
	.zero		1


	//   ....[39]....
        /*036c*/ 	.word	0x00000cf0
        /*0370*/ 	.word	0x000000ff
        /*0374*/ 	.word	0x00000138
        /*0378*/ 	.short	0x0100
        /*037a*/ 	.byte	0x04
	.zero		1


	//   ....[40]....
        /*037c*/ 	.word	0x00001670
        /*0380*/ 	.word	0x000000ff
        /*0384*/ 	.word	0x00000060
        /*0388*/ 	.short	0x010a
        /*038a*/ 	.byte	0x04
	.zero		1


	//   ....[41]....
        /*038c*/ 	.word	0x00001980
        /*0390*/ 	.word	0x000000ff
        /*0394*/ 	.word	0x00000060
        /*0398*/ 	.short	0x010a
        /*039a*/ 	.byte	0x09
	.zero		1


	//   ....[42]....
        /*039c*/ 	.word	0x00001af0
        /*03a0*/ 	.word	0x000000ff
        /*03a4*/ 	.word	0x00000060
        /*03a8*/ 	.short	0x010a
        /*03aa*/ 	.byte	0x08
	.zero		1


	//   ....[43]....
        /*03ac*/ 	.word	0x00001d00
        /*03b0*/ 	.word	0x000000ff
        /*03b4*/ 	.word	0x00000108
        /*03b8*/ 	.short	0x0101
        /*03ba*/ 	.byte	0x24
	.zero		1


	//   ....[44]....
        /*03bc*/ 	.word	0x00001d30
        /*03c0*/ 	.word	0x000000ff
        /*03c4*/ 	.word	0x00000060
        /*03c8*/ 	.short	0x010a
        /*03ca*/ 	.byte	0x04
	.zero		1


	//   ....[45]....
        /*03cc*/ 	.word	0x00002010
        /*03d0*/ 	.word	0x000000ff
        /*03d4*/ 	.word	0x00000060
        /*03d8*/ 	.short	0x010a
        /*03da*/ 	.byte	0x09
	.zero		1


	//   ....[46]....
        /*03dc*/ 	.word	0x00002180
        /*03e0*/ 	.word	0x000000ff
        /*03e4*/ 	.word	0x00000060
        /*03e8*/ 	.short	0x010a
        /*03ea*/ 	.byte	0x08
	.zero		1


	//   ....[47]....
        /*03ec*/ 	.word	0x000023a0
        /*03f0*/ 	.word	0x000000ff
        /*03f4*/ 	.word	0x00000110
        /*03f8*/ 	.short	0x010a
        /*03fa*/ 	.byte	0x24
	.zero		1


	//   ....[48]....
        /*03fc*/ 	.word	0x00002460
        /*0400*/ 	.word	0x000000ff
        /*0404*/ 	.word	0x00000000
        /*0408*/ 	.short	0x0101
        /*040a*/ 	.byte	0x04
	.zero		1


	//   ....[49]....
        /*040c*/ 	.word	0x00002a60
        /*0410*/ 	.word	0x000000ff
        /*0414*/ 	.word	0x00000000
        /*0418*/ 	.short	0x010a
        /*041a*/ 	.byte	0x04
	.zero		1


	//   ....[50]....
        /*041c*/ 	.word	0x00002b00
        /*0420*/ 	.word	0x000000ff
        /*0424*/ 	.word	0x00000000
        /*0428*/ 	.short	0x010a
        /*042a*/ 	.byte	0x05
	.zero		1


	//   ....[51]....
        /*042c*/ 	.word	0x00002ba0
        /*0430*/ 	.word	0x000000ff
        /*0434*/ 	.word	0x00000000
        /*0438*/ 	.short	0x010a
        /*043a*/ 	.byte	0x05
	.zero		1


	//   ....[52]....
        /*043c*/ 	.word	0x00002c40
        /*0440*/ 	.word	0x000000ff
        /*0444*/ 	.word	0x00000000
        /*0448*/ 	.short	0x010a
        /*044a*/ 	.byte	0x05
	.zero		1


	//   ....[53]....
        /*044c*/ 	.word	0x00002ce0
        /*0450*/ 	.word	0x000000ff
        /*0454*/ 	.word	0x00000000
        /*0458*/ 	.short	0x010a
        /*045a*/ 	.byte	0x05
	.zero		1


	//   ....[54]....
        /*045c*/ 	.word	0x00002d80
        /*0460*/ 	.word	0x000000ff
        /*0464*/ 	.word	0x00000000
        /*0468*/ 	.short	0x010a
        /*046a*/ 	.byte	0x05
	.zero		1


	//   ....[55]....
        /*046c*/ 	.word	0x00002e20
        /*0470*/ 	.word	0x000000ff
        /*0474*/ 	.word	0x00000000
        /*0478*/ 	.short	0x010a
        /*047a*/ 	.byte	0x05
	.zero		1


	//   ....[56]....
        /*047c*/ 	.word	0x00002ec0
        /*0480*/ 	.word	0x000000ff
        /*0484*/ 	.word	0x00000000
        /*0488*/ 	.short	0x010a
        /*048a*/ 	.byte	0x05
	.zero		1


	//   ....[57]....
        /*048c*/ 	.word	0x00002f60
        /*0490*/ 	.word	0x000000ff
        /*0494*/ 	.word	0x00000000
        /*0498*/ 	.short	0x010a
        /*049a*/ 	.byte	0x05
	.zero		1


	//   ....[58]....
        /*049c*/ 	.word	0x00003000
        /*04a0*/ 	.word	0x000000ff
        /*04a4*/ 	.word	0x00000000
        /*04a8*/ 	.short	0x010a
        /*04aa*/ 	.byte	0x05
	.zero		1


	//   ....[59]....
        /*04ac*/ 	.word	0x000030a0
        /*04b0*/ 	.word	0x000000ff
        /*04b4*/ 	.word	0x00000000
        /*04b8*/ 	.short	0x010a
        /*04ba*/ 	.byte	0x05
	.zero		1


	//   ....[60]....
        /*04bc*/ 	.word	0x00003150
        /*04c0*/ 	.word	0x00000000
        /*04c4*/ 	.word	0x00000000
        /*04c8*/ 	.short	0x010a
        /*04ca*/ 	.byte	0xff
	.zero		1


	//   ....[61]....
        /*04cc*/ 	.word	0x000032a0
        /*04d0*/ 	.word	0x000000ff
        /*04d4*/ 	.word	0x00000118
        /*04d8*/ 	.short	0x010a
        /*04da*/ 	.byte	0x04
	.zero		1


	//   ....[62]....
        /*04dc*/ 	.word	0x00003340
        /*04e0*/ 	.word	0x000000ff
        /*04e4*/ 	.word	0x00000110
        /*04e8*/ 	.short	0x010a
        /*04ea*/ 	.byte	0x04
	.zero		1


	//   ....[63]....
        /*04ec*/ 	.word	0x000033e0
        /*04f0*/ 	.word	0x000000ff
        /*04f4*/ 	.word	0x00000000
        /*04f8*/ 	.short	0x0101
        /*04fa*/ 	.byte	0x05
	.zero		1


	//   ....[64]....
        /*04fc*/ 	.word	0x00003420
        /*0500*/ 	.word	0x000000ff
        /*0504*/ 	.word	0x00000118
        /*0508*/ 	.short	0x0106
        /*050a*/ 	.byte	0x04
	.zero		1


	//   ....[65]....
        /*050c*/ 	.word	0x00003460
        /*0510*/ 	.word	0x00000000
        /*0514*/ 	.word	0x00000118
        /*0518*/ 	.short	0x010a
        /*051a*/ 	.byte	0xff
	.zero		1


	//   ....[66]....
        /*051c*/ 	.word	0x00003990
        /*0520*/ 	.word	0x000000ff
        /*0524*/ 	.word	0x00000110
        /*0528*/ 	.short	0x010a
        /*052a*/ 	.byte	0x12
	.zero		1


	//   ....[67]....
        /*052c*/ 	.word	0x00003a40
        /*0530*/ 	.word	0x000000ff
        /*0534*/ 	.word	0x00000000
        /*0538*/ 	.short	0x0101
        /*053a*/ 	.byte	0x17
	.zero		1


	//   ....[68]....
        /*053c*/ 	.word	0x00003a50
        /*0540*/ 	.word	0x000000ff
        /*0544*/ 	.word	0x00000130
        /*0548*/ 	.short	0x010a
        /*054a*/ 	.byte	0x16
	.zero		1


	//   ....[69]....
        /*054c*/ 	.word	0x00003b10
        /*0550*/ 	.word	0x000000ff
        /*0554*/ 	.word	0x00000000
        /*0558*/ 	.short	0x010a
        /*055a*/ 	.byte	0x04
	.zero		1


	//   ....[70]....
        /*055c*/ 	.word	0x00003b50
        /*0560*/ 	.word	0x000000ff
        /*0564*/ 	.word	0x00000000
        /*0568*/ 	.short	0x010a
        /*056a*/ 	.byte	0x10
	.zero		1


	//   ....[71]....
        /*056c*/ 	.word	0x00003c90
        /*0570*/ 	.word	0x000000ff
        /*0574*/ 	.word	0x00000000
        /*0578*/ 	.short	0x010a
        /*057a*/ 	.byte	0x04
	.zero		1


	//   ....[72]....
        /*057c*/ 	.word	0x00003ee0
        /*0580*/ 	.word	0x000000ff
        /*0584*/ 	.word	0x00000000
        /*0588*/ 	.short	0x010a
        /*058a*/ 	.byte	0x04
	.zero		1


	//   ....[73]....
        /*058c*/ 	.word	0x00003f70
        /*0590*/ 	.word	0x000000ff
        /*0594*/ 	.word	0x00000000
        /*0598*/ 	.short	0x010a
        /*059a*/ 	.byte	0x04
	.zero		1


	//   ....[74]....
        /*059c*/ 	.word	0x00004540
        /*05a0*/ 	.word	0x000000ff
        /*05a4*/ 	.word	0x00000110
        /*05a8*/ 	.short	0x010a
        /*05aa*/ 	.byte	0x14
	.zero		1


	//   ....[75]....
        /*05ac*/ 	.word	0x000045e0
        /*05b0*/ 	.word	0x000000ff
        /*05b4*/ 	.word	0x00000000
        /*05b8*/ 	.short	0x0101
        /*05ba*/ 	.byte	0x2f
	.zero		1


	//   ....[76]....
        /*05bc*/ 	.word	0x00004b30
        /*05c0*/ 	.word	0x000000ff
        /*05c4*/ 	.word	0x00000108
        /*05c8*/ 	.short	0x010a
        /*05ca*/ 	.byte	0x14
	.zero		1


	//   ....[77]....
        /*05cc*/ 	.word	0x00004cd0
        /*05d0*/ 	.word	0x000000ff
        /*05d4*/ 	.word	0x000000e0
        /*05d8*/ 	.short	0x010a
        /*05da*/ 	.byte	0x14
	.zero		1


	//   ....[78]....
        /*05dc*/ 	.word	0x00004fa0
        /*05e0*/ 	.word	0x000000ff
        /*05e4*/ 	.word	0x000000c0
        /*05e8*/ 	.short	0x010b
        /*05ea*/ 	.byte	0x14
	.zero		1


	//   ....[79]....
        /*05ec*/ 	.word	0x00004fb0
        /*05f0*/ 	.word	0x000000ff
        /*05f4*/ 	.word	0x00000000
        /*05f8*/ 	.short	0x0101
        /*05fa*/ 	.byte	0x35
	.zero		1


	//   ....[80]....
        /*05fc*/ 	.word	0x00004fd0
        /*0600*/ 	.word	0x000000ff
        /*0604*/ 	.word	0x000000e8
        /*0608*/ 	.short	0x010a
        /*060a*/ 	.byte	0x14
	.zero		1


	//   ....[81]....
        /*060c*/ 	.word	0x00005120
        /*0610*/ 	.word	0x000000ff
        /*0614*/ 	.word	0x000000c8
        /*0618*/ 	.short	0x010b
        /*061a*/ 	.byte	0x14
	.zero		1


	//   ....[82]....
        /*061c*/ 	.word	0x00005130
        /*0620*/ 	.word	0x000000ff
        /*0624*/ 	.word	0x00000000
        /*0628*/ 	.short	0x0101
        /*062a*/ 	.byte	0x32
	.zero		1


	//   ....[83]....
        /*062c*/ 	.word	0x00005150
        /*0630*/ 	.word	0x000000ff
        /*0634*/ 	.word	0x000000f0
        /*0638*/ 	.short	0x010a
        /*063a*/ 	.byte	0x14
	.zero		1


	//   ....[84]....
        /*063c*/ 	.word	0x000052c0
        /*0640*/ 	.word	0x000000ff
        /*0644*/ 	.word	0x000000d0
        /*0648*/ 	.short	0x010b
        /*064a*/ 	.byte	0x14
	.zero		1


	//   ....[85]....
        /*064c*/ 	.word	0x000052d0
        /*0650*/ 	.word	0x000000ff
        /*0654*/ 	.word	0x00000000
        /*0658*/ 	.short	0x0101
        /*065a*/ 	.byte	0x31
	.zero		1


	//   ....[86]....
        /*065c*/ 	.word	0x000052e0
        /*0660*/ 	.word	0x000000ff
        /*0664*/ 	.word	0x000000f8
        /*0668*/ 	.short	0x010a
        /*066a*/ 	.byte	0x14
	.zero		1


	//   ....[87]....
        /*066c*/ 	.word	0x00005490
        /*0670*/ 	.word	0x000000ff
        /*0674*/ 	.word	0x000000d8
        /*0678*/ 	.short	0x010b
        /*067a*/ 	.byte	0x14
	.zero		1


	//   ....[88]....
        /*067c*/ 	.word	0x000054a0
        /*0680*/ 	.word	0x000000ff
        /*0684*/ 	.word	0x00000000
        /*0688*/ 	.short	0x0101
        /*068a*/ 	.byte	0x30
	.zero		1


	//   ....[89]....
        /*068c*/ 	.word	0x000054d0
        /*0690*/ 	.word	0x000000ff
        /*0694*/ 	.word	0x000000e0
        /*0698*/ 	.short	0x010a
        /*069a*/ 	.byte	0x14
	.zero		1


	//   ....[90]....
        /*069c*/ 	.word	0x000054f0
        /*06a0*/ 	.word	0x000000ff
        /*06a4*/ 	.word	0x000000e8
        /*06a8*/ 	.short	0x010a
        /*06aa*/ 	.byte	0x14
	.zero		1


	//   ....[91]....
        /*06ac*/ 	.word	0x00005510
        /*06b0*/ 	.word	0x000000ff
        /*06b4*/ 	.word	0x000000f0
        /*06b8*/ 	.short	0x010a
        /*06ba*/ 	.byte	0x14
	.zero		1


	//   ....[92]....
        /*06bc*/ 	.word	0x00005550
        /*06c0*/ 	.word	0x00000000
        /*06c4*/ 	.word	0x000000f8
        /*06c8*/ 	.short	0x010a
        /*06ca*/ 	.byte	0xff
	.zero		1


	//   ....[93]....
        /*06cc*/ 	.word	0x000058d0
        /*06d0*/ 	.word	0x000000ff
        /*06d4*/ 	.word	0x00000110
        /*06d8*/ 	.short	0x010a
        /*06da*/ 	.byte	0x31
	.zero		1


	//   ....[94]....
        /*06dc*/ 	.word	0x000059a0
        /*06e0*/ 	.word	0x000000ff
        /*06e4*/ 	.word	0x00000000
        /*06e8*/ 	.short	0x0101
        /*06ea*/ 	.byte	0x04
	.zero		1


	//   ....[95]....
        /*06ec*/ 	.word	0x00006620
        /*06f0*/ 	.word	0x000000ff
        /*06f4*/ 	.word	0x000000c0
        /*06f8*/ 	.short	0x010a
        /*06fa*/ 	.byte	0x31
	.zero		1


	//   ....[96]....
        /*06fc*/ 	.word	0x000066d0
        /*0700*/ 	.word	0x00000038
        /*0704*/ 	.word	0x00000120
        /*0708*/ 	.short	0x010a
        /*070a*/ 	.byte	0xff
	.zero		1


	//   ....[97]....
        /*070c*/ 	.word	0x000068e0
        /*0710*/ 	.word	0x000000ff
        /*0714*/ 	.word	0x000000c0
        /*0718*/ 	.short	0x010a
        /*071a*/ 	.byte	0x31
	.zero		1


	//   ....[98]....
        /*071c*/ 	.word	0x000069d0
        /*0720*/ 	.word	0x00000038
        /*0724*/ 	.word	0x00000120
        /*0728*/ 	.short	0x010a
        /*072a*/ 	.byte	0xff
	.zero		1


	//   ....[99]....
        /*072c*/ 	.word	0x000074d0
        /*0730*/ 	.word	0x00000000
        /*0734*/ 	.word	0x00000000
        /*0738*/ 	.short	0x0101
        /*073a*/ 	.byte	0xff
	.zero		1


	//   ....[100]....
        /*073c*/ 	.word	0x000074e0
        /*0740*/ 	.word	0x00000002
        /*0744*/ 	.word	0x000000c0
        /*0748*/ 	.short	0x010a
        /*074a*/ 	.byte	0xff
	.zero		1


	//   ....[101]....
        /*074c*/ 	.word	0x000075c0
        /*0750*/ 	.word	0x00000002
        /*0754*/ 	.word	0x000000c0
        /*0758*/ 	.short	0x010a
        /*075a*/ 	.byte	0xff
	.zero		1


	//   ....[102]....
        /*075c*/ 	.word	0x00008150
        /*0760*/ 	.word	0x00000000
        /*0764*/ 	.word	0x00000000
        /*0768*/ 	.short	0x0101
        /*076a*/ 	.byte	0xff
	.zero		1


	//   ....[103]....
        /*076c*/ 	.word	0x00008170
        /*0770*/ 	.word	0x00000006
        /*0774*/ 	.word	0x000000c0
        /*0778*/ 	.short	0x010a
        /*077a*/ 	.byte	0xff
	.zero		1


	//   ....[104]....
        /*077c*/ 	.word	0x00008240
        /*0780*/ 	.word	0x00000006
        /*0784*/ 	.word	0x000000c0
        /*0788*/ 	.short	0x010a
        /*078a*/ 	.byte	0xff
	.zero		1


	//   ....[105]....
        /*078c*/ 	.word	0x00008dc0
        /*0790*/ 	.word	0x00000000
        /*0794*/ 	.word	0x00000000
        /*0798*/ 	.short	0x0101
        /*079a*/ 	.byte	0xff
	.zero		1


	//   ....[106]....
        /*079c*/ 	.word	0x00008de0
        /*07a0*/ 	.word	0x00000002
        /*07a4*/ 	.word	0x000000c0
        /*07a8*/ 	.short	0x010a
        /*07aa*/ 	.byte	0xff
	.zero		1


	//   ....[107]....
        /*07ac*/ 	.word	0x00008eb0
        /*07b0*/ 	.word	0x00000002
        /*07b4*/ 	.word	0x000000c0
        /*07b8*/ 	.short	0x010a
        /*07ba*/ 	.byte	0xff
	.zero		1


	//   ....[108]....
        /*07bc*/ 	.word	0x000092c0
        /*07c0*/ 	.word	0x000000ff
        /*07c4*/ 	.word	0x00000000
        /*07c8*/ 	.short	0x0101
        /*07ca*/ 	.byte	0x04
	.zero		1


	//   ....[109]....
        /*07cc*/ 	.word	0x00009aa0
        /*07d0*/ 	.word	0x00000000
        /*07d4*/ 	.word	0x00000000
        /*07d8*/ 	.short	0x0101
        /*07da*/ 	.byte	0xff
	.zero		1


	//   ....[110]....
        /*07dc*/ 	.word	0x00009d20
        /*07e0*/ 	.word	0x000000ff
        /*07e4*/ 	.word	0x00000000
        /*07e8*/ 	.short	0x0101
        /*07ea*/ 	.byte	0x04
	.zero		1


	//   ....[111]....
        /*07ec*/ 	.word	0x00009d50
        /*07f0*/ 	.word	0x00000000
        /*07f4*/ 	.word	0x00000060
        /*07f8*/ 	.short	0x010a
        /*07fa*/ 	.byte	0xff
	.zero		1


	//   ....[112]....
        /*07fc*/ 	.word	0x00009db0
        /*0800*/ 	.word	0x00000000
        /*0804*/ 	.word	0x00000060
        /*0808*/ 	.short	0x010a
        /*080a*/ 	.byte	0xff
	.zero		1


	//   ....[113]....
        /*080c*/ 	.word	0x00009e10
        /*0810*/ 	.word	0x00000000
        /*0814*/ 	.word	0x00000110
        /*0818*/ 	.short	0x010a
        /*081a*/ 	.byte	0xff
	.zero		1


	//   ....[114]....
        /*081c*/ 	.word	0x00009e70
        /*0820*/ 	.word	0x00000000
        /*0824*/ 	.word	0x00000000
        /*0828*/ 	.short	0x010a
        /*082a*/ 	.byte	0xff
	.zero		1


	//   ....[115]....
        /*082c*/ 	.word	0x00009ed0
        /*0830*/ 	.word	0x00000000
        /*0834*/ 	.word	0x00000000
        /*0838*/ 	.short	0x010a
        /*083a*/ 	.byte	0xff
	.zero		1


	//   ....[116]....
        /*083c*/ 	.word	0x00009f30
        /*0840*/ 	.word	0x00000000
        /*0844*/ 	.word	0x00000000
        /*0848*/ 	.short	0x010a
        /*084a*/ 	.byte	0xff
	.zero		1


	//   ....[117]....
        /*084c*/ 	.word	0x00009f90
        /*0850*/ 	.word	0x00000000
        /*0854*/ 	.word	0x00000000
        /*0858*/ 	.short	0x010a
        /*085a*/ 	.byte	0xff
	.zero		1


	//   ....[118]....
        /*085c*/ 	.word	0x00009ff0
        /*0860*/ 	.word	0x00000000
        /*0864*/ 	.word	0x00000000
        /*0868*/ 	.short	0x010a
        /*086a*/ 	.byte	0xff
	.zero		1


	//   ....[119]....
        /*086c*/ 	.word	0x0000a050
        /*0870*/ 	.word	0x00000000
        /*0874*/ 	.word	0x00000000
        /*0878*/ 	.short	0x010a
        /*087a*/ 	.byte	0xff
	.zero		1


	//   ....[120]....
        /*087c*/ 	.word	0x0000a0b0
        /*0880*/ 	.word	0x00000000
        /*0884*/ 	.word	0x00000000
        /*0888*/ 	.short	0x010a
        /*088a*/ 	.byte	0xff
	.zero		1


	//   ....[121]....
        /*088c*/ 	.word	0x0000a110
        /*0890*/ 	.word	0x00000000
        /*0894*/ 	.word	0x00000000
        /*0898*/ 	.short	0x010a
        /*089a*/ 	.byte	0xff
	.zero		1


	//   ....[122]....
        /*089c*/ 	.word	0x0000a170
        /*08a0*/ 	.word	0x00000000
        /*08a4*/ 	.word	0x00000000
        /*08a8*/ 	.short	0x010a
        /*08aa*/ 	.byte	0xff
	.zero		1


	//   ....[123]....
        /*08ac*/ 	.word	0x0000a1d0
        /*08b0*/ 	.word	0x00000000
        /*08b4*/ 	.word	0x00000000
        /*08b8*/ 	.short	0x010a
        /*08ba*/ 	.byte	0xff
	.zero		1


	//   ....[124]....
        /*08bc*/ 	.word	0x0000a230
        /*08c0*/ 	.word	0x00000000
        /*08c4*/ 	.word	0x00000000
        /*08c8*/ 	.short	0x010a
        /*08ca*/ 	.byte	0xff
	.zero		1


	//   ....[125]....
        /*08cc*/ 	.word	0x0000a290
        /*08d0*/ 	.word	0x00000004
        /*08d4*/ 	.word	0x00000118
        /*08d8*/ 	.short	0x010a
        /*08da*/ 	.byte	0xff
	.zero		1


	//   ....[126]....
        /*08dc*/ 	.word	0x0000a2f0
        /*08e0*/ 	.word	0x00000004
        /*08e4*/ 	.word	0x00000110
        /*08e8*/ 	.short	0x010a
        /*08ea*/ 	.byte	0xff
	.zero		1


	//   ....[127]....
        /*08ec*/ 	.word	0x0000a350
        /*08f0*/ 	.word	0x00000000
        /*08f4*/ 	.word	0x00000110
        /*08f8*/ 	.short	0x010a
        /*08fa*/ 	.byte	0xff
	.zero		1


	//   ....[128]....
        /*08fc*/ 	.word	0x0000a3b0
        /*0900*/ 	.word	0x00000004
        /*0904*/ 	.word	0x00000130
        /*0908*/ 	.short	0x010a
        /*090a*/ 	.byte	0xff
	.zero		1


	//   ....[129]....
        /*090c*/ 	.word	0x0000a410
        /*0910*/ 	.word	0x00000000
        /*0914*/ 	.word	0x00000000
        /*0918*/ 	.short	0x010a
        /*091a*/ 	.byte	0xff
	.zero		1


	//   ....[130]....
        /*091c*/ 	.word	0x0000a470
        /*0920*/ 	.word	0x00000000
        /*0924*/ 	.word	0x00000000
        /*0928*/ 	.short	0x010a
        /*092a*/ 	.byte	0xff
	.zero		1


	//   ....[131]....
        /*092c*/ 	.word	0x0000a4d0
        /*0930*/ 	.word	0x00000000
        /*0934*/ 	.word	0x00000000
        /*0938*/ 	.short	0x010a
        /*093a*/ 	.byte	0xff
	.zero		1


	//   ....[132]....
        /*093c*/ 	.word	0x0000a530
        /*0940*/ 	.word	0x00000000
        /*0944*/ 	.word	0x00000110
        /*0948*/ 	.short	0x010a
        /*094a*/ 	.byte	0xff
	.zero		1


	//   ....[133]....
        /*094c*/ 	.word	0x0000a590
        /*0950*/ 	.word	0x00000000
        /*0954*/ 	.word	0x00000108
        /*0958*/ 	.short	0x010a
        /*095a*/ 	.byte	0xff
	.zero		1


	//   ....[134]....
        /*095c*/ 	.word	0x0000a5f0
        /*0960*/ 	.word	0x00000002
        /*0964*/ 	.word	0x000000e0
        /*0968*/ 	.short	0x010a
        /*096a*/ 	.byte	0xff
	.zero		1


	//   ....[135]....
        /*096c*/ 	.word	0x0000a650
        /*0970*/ 	.word	0x00000002
        /*0974*/ 	.word	0x000000e8
        /*0978*/ 	.short	0x010a
        /*097a*/ 	.byte	0xff
	.zero		1


	//   ....[136]....
        /*097c*/ 	.word	0x0000a6b0
        /*0980*/ 	.word	0x00000002
        /*0984*/ 	.word	0x000000f0
        /*0988*/ 	.short	0x010a
        /*098a*/ 	.byte	0xff
	.zero		1


	//   ....[137]....
        /*098c*/ 	.word	0x0000a710
        /*0990*/ 	.word	0x00000000
        /*0994*/ 	.word	0x000000f8
        /*0998*/ 	.short	0x010a
        /*099a*/ 	.byte	0xff
	.zero		1


	//   ....[138]....
        /*099c*/ 	.word	0x0000a770
        /*09a0*/ 	.word	0x00000000
        /*09a4*/ 	.word	0x000000e0
        /*09a8*/ 	.short	0x010a
        /*09aa*/ 	.byte	0xff
	.zero		1


	//   ....[139]....
        /*09ac*/ 	.word	0x0000a7d0
        /*09b0*/ 	.word	0x00000000
        /*09b4*/ 	.word	0x000000e8
        /*09b8*/ 	.short	0x010a
        /*09ba*/ 	.byte	0xff
	.zero		1


	//   ....[140]....
        /*09bc*/ 	.word	0x0000a830
        /*09c0*/ 	.word	0x00000000
        /*09c4*/ 	.word	0x000000f0
        /*09c8*/ 	.short	0x010a
        /*09ca*/ 	.byte	0xff
	.zero		1


	//   ....[141]....
        /*09cc*/ 	.word	0x0000a890
        /*09d0*/ 	.word	0x00000000
        /*09d4*/ 	.word	0x00000110
        /*09d8*/ 	.short	0x010a
        /*09da*/ 	.byte	0xff
	.zero		1


	//   ....[142]....
        /*09dc*/ 	.word	0x0000a8f0
        /*09e0*/ 	.word	0x00000002
        /*09e4*/ 	.word	0x000000c0
        /*09e8*/ 	.short	0x010a
        /*09ea*/ 	.byte	0xff
	.zero		1


	//   ....[143]....
        /*09ec*/ 	.word	0x0000a940
        /*09f0*/ 	.word	0x00000038
        /*09f4*/ 	.word	0x00000120
        /*09f8*/ 	.short	0x010a
        /*09fa*/ 	.byte	0xff
	.zero		1


	//   ....[144]....
        /*09fc*/ 	.word	0x0000a990
        /*0a00*/ 	.word	0x00000002
        /*0a04*/ 	.word	0x000000c0
        /*0a08*/ 	.short	0x010a
        /*0a0a*/ 	.byte	0xff
	.zero		1


	//   ....[145]....
        /*0a0c*/ 	.word	0x0000a9e0
        /*0a10*/ 	.word	0x00000006
        /*0a14*/ 	.word	0x000000c0
        /*0a18*/ 	.short	0x010a
        /*0a1a*/ 	.byte	0xff
	.zero		1


	//   ....[146]....
        /*0a1c*/ 	.word	0x0000aa30
        /*0a20*/ 	.word	0x00000002
        /*0a24*/ 	.word	0x000000c0
        /*0a28*/ 	.short	0x010a
        /*0a2a*/ 	.byte	0xff
	.zero		1


	//----- nvinfo : EIATTR_NUM_MBARRIERS
	.align		4
.L_47:
        /*0a2c*/ 	.byte	0x03, 0x38
        /*0a2e*/ 	.short	0x0028


	//----- nvinfo : EIATTR_EXIT_INSTR_OFFSETS
	.align		4
        /*0a30*/ 	.byte	0x04, 0x1c
        /*0a32*/ 	.short	(.L_49 - .L_48)


	//   ....[0]....
.L_48:
        /*0a34*/ 	.word	0x00003180


	//   ....[1]....
        /*0a38*/ 	.word	0x00003430


	//   ....[2]....
        /*0a3c*/ 	.word	0x00003490


	//   ....[3]....
        /*0a40*/ 	.word	0x000041e0


	//   ....[4]....
        /*0a44*/ 	.word	0x00005580


	//   ....[5]....
        /*0a48*/ 	.word	0x000055c0


	//   ....[6]....
        /*0a4c*/ 	.word	0x00009c00


	//   ....[7]....
        /*0a50*/ 	.word	0x00009c80


	//   ....[8]....
        /*0a54*/ 	.word	0x00009cb0


	//   ....[9]....
        /*0a58*/ 	.word	0x00009d30


	//----- nvinfo : EIATTR_MAX_THREADS
	.align		4
.L_49:
        /*0a5c*/ 	.byte	0x04, 0x05
        /*0a5e*/ 	.short	(.L_51 - .L_50)
.L_50:
        /*0a60*/ 	.word	0x00000100
        /*0a64*/ 	.word	0x00000001
        /*0a68*/ 	.word	0x00000001


	//----- nvinfo : EIATTR_CRS_STACK_SIZE
	.align		4
.L_51:
        /*0a6c*/ 	.byte	0x04, 0x1e
        /*0a6e*/ 	.short	(.L_53 - .L_52)
.L_52:
        /*0a70*/ 	.word	0x00000000


	//----- nvinfo : EIATTR_CBANK_PARAM_SIZE
	.align		4
.L_53:
        /*0a74*/ 	.byte	0x03, 0x19
        /*0a76*/ 	.short	0x0900


	//----- nvinfo : EIATTR_PARAM_CBANK
	.align		4
        /*0a78*/ 	.byte	0x04, 0x0a
        /*0a7a*/ 	.short	(.L_55 - .L_54)
	.align		4
.L_54:
        /*0a7c*/ 	.word	index@(.nv.constant0._ZN7cutlass13device_kernelINS_4conv6kernel13ConvUniversalINS1_16ConvProblemShapeILNS1_8OperatorE0ELi3EEENS1_10collective14CollectiveConvINS1_47MainloopSm100TmaUmmaWarpSpecializedImplicitGemmILS5_0ELi12ELi3ELi1ELi2EN4cute5tupleIJNSA_1CILi1EEESD_SD_EEEEENSB_IJNSC_ILi128EEESG_NSB_IJNSC_ILi32EEEEEEEEENS_6half_tESK_NSA_8TiledMMAINSA_8MMA_AtomIJNSA_20SM100_MMA_F16BF16_SSISK_SK_fLi128ELi128ELNSA_4UMMA5MajorE0ELSP_0ELNSO_7ScaleInE0ELSQ_0EEEEEENSA_6LayoutISE_NSB_IJNSC_ILi0EEESU_SU_EEEEENSB_IJNSA_10UnderscoreESX_SX_EEEEENS7_6detail27Sm100ImplicitGemmTileTraitsINSA_20SM90_TMA_LOAD_IM2COLENSA_14ComposedLayoutINSA_7SwizzleILi2ELi4ELi3EEENSA_18smem_ptr_flag_bitsILi16EEENST_INSB_IJNSC_ILi8EEESH_EEENSB_IJSH_SD_EEEEEEEvEENS11_INSA_13SM90_TMA_LOADES1C_vEEEENS_8epilogue10collective18CollectiveEpilogueINS1H_23Sm100TmaWarpSpecializedILi4ELi2ELi32ELb1ELb0EEEJSJ_NSB_IJNST_ISG_SD_EENST_ISH_SD_EEEEESK_NSB_IJNSB_IJllllEEESD_SU_EEESK_S1Q_NS1H_6fusion15FusionCallbacksIS1L_NS1R_17LinearCombinationISK_fSK_fLNS_15FloatRoundStyleE2EEESJ_S1O_JEEENSA_5SM1004TMEM4LOAD26SM100_TMEM_LOAD_32dp32b32xES12_S1C_NSA_39AutoVectorizingCopyWithAssumedAlignmentILi128EEENSA_21SM90_TMA_STORE_IM2COLES1C_S22_S22_EEEvvEEEEvNT_6ParamsE)
        /*0a80*/ 	.short	0x0380
        /*0a82*/ 	.short	0x0900


	//----- nvinfo : EIATTR_SW_WAR
	.align		4
.L_55:
        /*0a84*/ 	.byte	0x04, 0x36
        /*0a86*/ 	.short	(.L_57 - .L_56)
.L_56:
        /*0a88*/ 	.word	0x00000008
.L_57:


//--------------------- .nv.callgraph             --------------------------
	.section	.nv.callgraph,"",@"SHT_CUDA_CALLGRAPH"
	.align	4
	.sectionentsize	8
	.align		4
        /*0000*/ 	.word	0x00000000
	.align		4
        /*0004*/ 	.word	0xffffffff
	.align		4
        /*0008*/ 	.word	index@(_ZN7cutlass13device_kernelINS_4conv6kernel13ConvUniversalINS1_16ConvProblemShapeILNS1_8OperatorE0ELi3EEENS1_10collective14CollectiveConvINS1_47MainloopSm100TmaUmmaWarpSpecializedImplicitGemmILS5_0ELi12ELi3ELi1ELi2EN4cute5tupleIJNSA_1CILi1EEESD_SD_EEEEENSB_IJNSC_ILi128EEESG_NSB_IJNSC_ILi32EEEEEEEEENS_6half_tESK_NSA_8TiledMMAINSA_8MMA_AtomIJNSA_20SM100_MMA_F16BF16_SSISK_SK_fLi128ELi128ELNSA_4UMMA5MajorE0ELSP_0ELNSO_7ScaleInE0ELSQ_0EEEEEENSA_6LayoutISE_NSB_IJNSC_ILi0EEESU_SU_EEEEENSB_IJNSA_10UnderscoreESX_SX_EEEEENS7_6detail27Sm100ImplicitGemmTileTraitsINSA_20SM90_TMA_LOAD_IM2COLENSA_14ComposedLayoutINSA_7SwizzleILi2ELi4ELi3EEENSA_18smem_ptr_flag_bitsILi16EEENST_INSB_IJNSC_ILi8EEESH_EEENSB_IJSH_SD_EEEEEEEvEENS11_INSA_13SM90_TMA_LOADES1C_vEEEENS_8epilogue10collective18CollectiveEpilogueINS1H_23Sm100TmaWarpSpecializedILi4ELi2ELi32ELb1ELb0EEEJSJ_NSB_IJNST_ISG_SD_EENST_ISH_SD_EEEEESK_NSB_IJNSB_IJllllEEESD_SU_EEESK_S1Q_NS1H_6fusion15FusionCallbacksIS1L_NS1R_17LinearCombinationISK_fSK_fLNS_15FloatRoundStyleE2EEESJ_S1O_JEEENSA_5SM1004TMEM4LOAD26SM100_TMEM_LOAD_32dp32b32xES12_S1C_NSA_39AutoVectorizingCopyWithAssumedAlignmentILi128EEENSA_21SM90_TMA_STORE_IM2COLES1C_S22_S22_EEEvvEEEEvNT_6ParamsE)
	.align		4
        /*000c*/ 	.word	index@(__assertfail)
	.align		4
        /*0010*/ 	.word	0x00000000
	.align		4
        /*0014*/ 	.word	0xfffffffe
	.align		4
        /*0018*/ 	.word	0x00000000
	.align		4
        /*001c*/ 	.word	0xfffffffd
	.align		4
        /*0020*/ 	.word	0x00000000
	.align		4
        /*0024*/ 	.word	0xfffffffc


//--------------------- .nv.constant4             --------------------------
	.section	.nv.constant4,"a",@progbits
	.align	8
	.align		8
.nv.constant4:
        /*0000*/ 	.dword	__assertfail
	.align		8
        /*0008*/ 	.dword	__unnamed_1
	.align		8
        /*0010*/ 	.dword	__unnamed_2
	.align		8
        /*0018*/ 	.dword	_ZN39_INTERNAL_4e972892_4_k_cu_776f9a3d_35054cuda3std3__45__cpo5beginE
	.align		8
        /*0020*/ 	.dword	_ZN39_INTERNAL_4e972892_4_k_cu_776f9a3d_35054cuda3std3__45__cpo3endE
	.align		8
        /*0028*/ 	.dword	_ZN39_INTERNAL_4e972892_4_k_cu_776f9a3d_35054cuda3std3__45__cpo6cbeginE
	.align		8
        /*0030*/ 	.dword	_ZN39_INTERNAL_4e972892_4_k_cu_776f9a3d_35054cuda3std3__45__cpo4cendE
	.align		8
        /*0038*/ 	.dword	_ZN39_INTERNAL_4e972892_4_k_cu_776f9a3d_35054cuda3std3__441_GLOBAL__N__4e972892_4_k_cu_776f9a3d_35056ignoreE
	.align		8
        /*0040*/ 	.dword	_ZN39_INTERNAL_4e972892_4_k_cu_776f9a3d_35054cuda3std3__419piecewise_constructE
	.align		8
        /*0048*/ 	.dword	_ZN39_INTERNAL_4e972892_4_k_cu_776f9a3d_35054cuda3std3__48in_placeE
	.align		8
        /*0050*/ 	.dword	_ZN39_INTERNAL_4e972892_4_k_cu_776f9a3d_35054cuda3std6ranges3__45__cpo4swapE
	.align		8
        /*0058*/ 	.dword	_ZN39_INTERNAL_4e972892_4_k_cu_776f9a3d_35054cuda3std6ranges3__45__cpo9iter_moveE
	.align		8
        /*0060*/ 	.dword	_ZN39_INTERNAL_4e972892_4_k_cu_776f9a3d_35054cute7productE
	.align		8
        /*0068*/ 	.dword	_ZN39_INTERNAL_4e972892_4_k_cu_776f9a3d_35054cute1_E
	.align		8
        /*0070*/ 	.dword	$str$27
	.align		8
        /*0078*/ 	.dword	$str$28
	.align		8
        /*0080*/ 	.dword	$str$29
	.align		8
        /*0088*/ 	.dword	$str$30


//--------------------- .text._ZN7cutlass13device_kernelINS_4conv6kernel13ConvUniversalINS1_16ConvProblemShapeILNS1_8OperatorE0ELi3EEENS1_10collective14CollectiveConvINS1_47MainloopSm100TmaUmmaWarpSpecializedImplicitGemmILS5_0ELi12ELi3ELi1ELi2EN4cute5tupleIJNSA_1CILi1EEESD_SD_EEEEENSB_IJNSC_ILi128EEESG_NSB_IJNSC_ILi32EEEEEEEEENS_6half_tESK_NSA_8TiledMMAINSA_8MMA_AtomIJNSA_20SM100_MMA_F16BF16_SSISK_SK_fLi128ELi128ELNSA_4UMMA5MajorE0ELSP_0ELNSO_7ScaleInE0ELSQ_0EEEEEENSA_6LayoutISE_NSB_IJNSC_ILi0EEESU_SU_EEEEENSB_IJNSA_10UnderscoreESX_SX_EEEEENS7_6detail27Sm100ImplicitGemmTileTraitsINSA_20SM90_TMA_LOAD_IM2COLENSA_14ComposedLayoutINSA_7SwizzleILi2ELi4ELi3EEENSA_18smem_ptr_flag_bitsILi16EEENST_INSB_IJNSC_ILi8EEESH_EEENSB_IJSH_SD_EEEEEEEvEENS11_INSA_13SM90_TMA_LOADES1C_vEEEENS_8epilogue10collective18CollectiveEpilogueINS1H_23Sm100TmaWarpSpecializedILi4ELi2ELi32ELb1ELb0EEEJSJ_NSB_IJNST_ISG_SD_EENST_ISH_SD_EEEEESK_NSB_IJNSB_IJllllEEESD_SU_EEESK_S1Q_NS1H_6fusion15FusionCallbacksIS1L_NS1R_17LinearCombinationISK_fSK_fLNS_15FloatRoundStyleE2EEESJ_S1O_JEEENSA_5SM1004TMEM4LOAD26SM100_TMEM_LOAD_32dp32b32xES12_S1C_NSA_39AutoVectorizingCopyWithAssumedAlignmentILi128EEENSA_21SM90_TMA_STORE_IM2COLES1C_S22_S22_EEEvvEEEEvNT_6ParamsE --------------------------
	.section	.text._ZN7cutlass13device_kernelINS_4conv6kernel13ConvUniversalINS1_16ConvProblemShapeILNS1_8OperatorE0ELi3EEENS1_10collective14CollectiveConvINS1_47MainloopSm100TmaUmmaWarpSpecializedImplicitGemmILS5_0ELi12ELi3ELi1ELi2EN4cute5tupleIJNSA_1CILi1EEESD_SD_EEEEENSB_IJNSC_ILi128EEESG_NSB_IJNSC_ILi32EEEEEEEEENS_6half_tESK_NSA_8TiledMMAINSA_8MMA_AtomIJNSA_20SM100_MMA_F16BF16_SSISK_SK_fLi128ELi128ELNSA_4UMMA5MajorE0ELSP_0ELNSO_7ScaleInE0ELSQ_0EEEEEENSA_6LayoutISE_NSB_IJNSC_ILi0EEESU_SU_EEEEENSB_IJNSA_10UnderscoreESX_SX_EEEEENS7_6detail27Sm100ImplicitGemmTileTraitsINSA_20SM90_TMA_LOAD_IM2COLENSA_14ComposedLayoutINSA_7SwizzleILi2ELi4ELi3EEENSA_18smem_ptr_flag_bitsILi16EEENST_INSB_IJNSC_ILi8EEESH_EEENSB_IJSH_SD_EEEEEEEvEENS11_INSA_13SM90_TMA_LOADES1C_vEEEENS_8epilogue10collective18CollectiveEpilogueINS1H_23Sm100TmaWarpSpecializedILi4ELi2ELi32ELb1ELb0EEEJSJ_NSB_IJNST_ISG_SD_EENST_ISH_SD_EEEEESK_NSB_IJNSB_IJllllEEESD_SU_EEESK_S1Q_NS1H_6fusion15FusionCallbacksIS1L_NS1R_17LinearCombinationISK_fSK_fLNS_15FloatRoundStyleE2EEESJ_S1O_JEEENSA_5SM1004TMEM4LOAD26SM100_TMEM_LOAD_32dp32b32xES12_S1C_NSA_39AutoVectorizingCopyWithAssumedAlignmentILi128EEENSA_21SM90_TMA_STORE_IM2COLES1C_S22_S22_EEEvvEEEEvNT_6ParamsE,"ax",@progbits
	.align	128
.text._ZN7cutlass13device_kernelINS_4conv6kernel13ConvUniversalINS1_16ConvProblemShapeILNS1_8OperatorE0ELi3EEENS1_10collective14CollectiveConvINS1_47MainloopSm100TmaUmmaWarpSpecializedImplicitGemmILS5_0ELi12ELi3ELi1ELi2EN4cute5tupleIJNSA_1CILi1EEESD_SD_EEEEENSB_IJNSC_ILi128EEESG_NSB_IJNSC_ILi32EEEEEEEEENS_6half_tESK_NSA_8TiledMMAINSA_8MMA_AtomIJNSA_20SM100_MMA_F16BF16_SSISK_SK_fLi128ELi128ELNSA_4UMMA5MajorE0ELSP_0ELNSO_7ScaleInE0ELSQ_0EEEEEENSA_6LayoutISE_NSB_IJNSC_ILi0EEESU_SU_EEEEENSB_IJNSA_10UnderscoreESX_SX_EEEEENS7_6detail27Sm100ImplicitGemmTileTraitsINSA_20SM90_TMA_LOAD_IM2COLENSA_14ComposedLayoutINSA_7SwizzleILi2ELi4ELi3EEENSA_18smem_ptr_flag_bitsILi16EEENST_INSB_IJNSC_ILi8EEESH_EEENSB_IJSH_SD_EEEEEEEvEENS11_INSA_13SM90_TMA_LOADES1C_vEEEENS_8epilogue10collective18CollectiveEpilogueINS1H_23Sm100TmaWarpSpecializedILi4ELi2ELi32ELb1ELb0EEEJSJ_NSB_IJNST_ISG_SD_EENST_ISH_SD_EEEEESK_NSB_IJNSB_IJllllEEESD_SU_EEESK_S1Q_NS1H_6fusion15FusionCallbacksIS1L_NS1R_17LinearCombinationISK_fSK_fLNS_15FloatRoundStyleE2EEESJ_S1O_JEEENSA_5SM1004TMEM4LOAD26SM100_TMEM_LOAD_32dp32b32xES12_S1C_NSA_39AutoVectorizingCopyWithAssumedAlignmentILi128EEENSA_21SM90_TMA_STORE_IM2COLES1C_S22_S22_EEEvvEEEEvNT_6ParamsE:
        .type           _ZN7cutlass13device_kernelINS_4conv6kernel13ConvUniversalINS1_16ConvProblemShapeILNS1_8OperatorE0ELi3EEENS1_10collective14CollectiveConvINS1_47MainloopSm100TmaUmmaWarpSpecializedImplicitGemmILS5_0ELi12ELi3ELi1ELi2EN4cute5tupleIJNSA_1CILi1EEESD_SD_EEEEENSB_IJNSC_ILi128EEESG_NSB_IJNSC_ILi32EEEEEEEEENS_6half_tESK_NSA_8TiledMMAINSA_8MMA_AtomIJNSA_20SM100_MMA_F16BF16_SSISK_SK_fLi128ELi128ELNSA_4UMMA5MajorE0ELSP_0ELNSO_7ScaleInE0ELSQ_0EEEEEENSA_6LayoutISE_NSB_IJNSC_ILi0EEESU_SU_EEEEENSB_IJNSA_10UnderscoreESX_SX_EEEEENS7_6detail27Sm100ImplicitGemmTileTraitsINSA_20SM90_TMA_LOAD_IM2COLENSA_14ComposedLayoutINSA_7SwizzleILi2ELi4ELi3EEENSA_18smem_ptr_flag_bitsILi16EEENST_INSB_IJNSC_ILi8EEESH_EEENSB_IJSH_SD_EEEEEEEvEENS11_INSA_13SM90_TMA_LOADES1C_vEEEENS_8epilogue10collective18CollectiveEpilogueINS1H_23Sm100TmaWarpSpecializedILi4ELi2ELi32ELb1ELb0EEEJSJ_NSB_IJNST_ISG_SD_EENST_ISH_SD_EEEEESK_NSB_IJNSB_IJllllEEESD_SU_EEESK_S1Q_NS1H_6fusion15FusionCallbacksIS1L_NS1R_17LinearCombinationISK_fSK_fLNS_15FloatRoundStyleE2EEESJ_S1O_JEEENSA_5SM1004TMEM4LOAD26SM100_TMEM_LOAD_32dp32b32xES12_S1C_NSA_39AutoVectorizingCopyWithAssumedAlignmentILi128EEENSA_21SM90_TMA_STORE_IM2COLES1C_S22_S22_EEEvvEEEEvNT_6ParamsE,@function
        .size           _ZN7cutlass13device_kernelINS_4conv6kernel13ConvUniversalINS1_16ConvProblemShapeILNS1_8OperatorE0ELi3EEENS1_10collective14CollectiveConvINS1_47MainloopSm100TmaUmmaWarpSpecializedImplicitGemmILS5_0ELi12ELi3ELi1ELi2EN4cute5tupleIJNSA_1CILi1EEESD_SD_EEEEENSB_IJNSC_ILi128EEESG_NSB_IJNSC_ILi32EEEEEEEEENS_6half_tESK_NSA_8TiledMMAINSA_8MMA_AtomIJNSA_20SM100_MMA_F16BF16_SSISK_SK_fLi128ELi128ELNSA_4UMMA5MajorE0ELSP_0ELNSO_7ScaleInE0ELSQ_0EEEEEENSA_6LayoutISE_NSB_IJNSC_ILi0EEESU_SU_EEEEENSB_IJNSA_10UnderscoreESX_SX_EEEEENS7_6detail27Sm100ImplicitGemmTileTraitsINSA_20SM90_TMA_LOAD_IM2COLENSA_14ComposedLayoutINSA_7SwizzleILi2ELi4ELi3EEENSA_18smem_ptr_flag_bitsILi16EEENST_INSB_IJNSC_ILi8EEESH_EEENSB_IJSH_SD_EEEEEEEvEENS11_INSA_13SM90_TMA_LOADES1C_vEEEENS_8epilogue10collective18CollectiveEpilogueINS1H_23Sm100TmaWarpSpecializedILi4ELi2ELi32ELb1ELb0EEEJSJ_NSB_IJNST_ISG_SD_EENST_ISH_SD_EEEEESK_NSB_IJNSB_IJllllEEESD_SU_EEESK_S1Q_NS1H_6fusion15FusionCallbacksIS1L_NS1R_17LinearCombinationISK_fSK_fLNS_15FloatRoundStyleE2EEESJ_S1O_JEEENSA_5SM1004TMEM4LOAD26SM100_TMEM_LOAD_32dp32b32xES12_S1C_NSA_39AutoVectorizingCopyWithAssumedAlignmentILi128EEENSA_21SM90_TMA_STORE_IM2COLES1C_S22_S22_EEEvvEEEEvNT_6ParamsE,(.L_x_191 - _ZN7cutlass13device_kernelINS_4conv6kernel13ConvUniversalINS1_16ConvProblemShapeILNS1_8OperatorE0ELi3EEENS1_10collective14CollectiveConvINS1_47MainloopSm100TmaUmmaWarpSpecializedImplicitGemmILS5_0ELi12ELi3ELi1ELi2EN4cute5tupleIJNSA_1CILi1EEESD_SD_EEEEENSB_IJNSC_ILi128EEESG_NSB_IJNSC_ILi32EEEEEEEEENS_6half_tESK_NSA_8TiledMMAINSA_8MMA_AtomIJNSA_20SM100_MMA_F16BF16_SSISK_SK_fLi128ELi128ELNSA_4UMMA5MajorE0ELSP_0ELNSO_7ScaleInE0ELSQ_0EEEEEENSA_6LayoutISE_NSB_IJNSC_ILi0EEESU_SU_EEEEENSB_IJNSA_10UnderscoreESX_SX_EEEEENS7_6detail27Sm100ImplicitGemmTileTraitsINSA_20SM90_TMA_LOAD_IM2COLENSA_14ComposedLayoutINSA_7SwizzleILi2ELi4ELi3EEENSA_18smem_ptr_flag_bitsILi16EEENST_INSB_IJNSC_ILi8EEESH_EEENSB_IJSH_SD_EEEEEEEvEENS11_INSA_13SM90_TMA_LOADES1C_vEEEENS_8epilogue10collective18CollectiveEpilogueINS1H_23Sm100TmaWarpSpecializedILi4ELi2ELi32ELb1ELb0EEEJSJ_NSB_IJNST_ISG_SD_EENST_ISH_SD_EEEEESK_NSB_IJNSB_IJllllEEESD_SU_EEESK_S1Q_NS1H_6fusion15FusionCallbacksIS1L_NS1R_17LinearCombinationISK_fSK_fLNS_15FloatRoundStyleE2EEESJ_S1O_JEEENSA_5SM1004TMEM4LOAD26SM100_TMEM_LOAD_32dp32b32xES12_S1C_NSA_39AutoVectorizingCopyWithAssumedAlignmentILi128EEENSA_21SM90_TMA_STORE_IM2COLES1C_S22_S22_EEEvvEEEEvNT_6ParamsE)
        .other          _ZN7cutlass13device_kernelINS_4conv6kernel13ConvUniversalINS1_16ConvProblemShapeILNS1_8OperatorE0ELi3EEENS1_10collective14CollectiveConvINS1_47MainloopSm100TmaUmmaWarpSpecializedImplicitGemmILS5_0ELi12ELi3ELi1ELi2EN4cute5tupleIJNSA_1CILi1EEESD_SD_EEEEENSB_IJNSC_ILi128EEESG_NSB_IJNSC_ILi32EEEEEEEEENS_6half_tESK_NSA_8TiledMMAINSA_8MMA_AtomIJNSA_20SM100_MMA_F16BF16_SSISK_SK_fLi128ELi128ELNSA_4UMMA5MajorE0ELSP_0ELNSO_7ScaleInE0ELSQ_0EEEEEENSA_6LayoutISE_NSB_IJNSC_ILi0EEESU_SU_EEEEENSB_IJNSA_10UnderscoreESX_SX_EEEEENS7_6detail27Sm100ImplicitGemmTileTraitsINSA_20SM90_TMA_LOAD_IM2COLENSA_14ComposedLayoutINSA_7SwizzleILi2ELi4ELi3EEENSA_18smem_ptr_flag_bitsILi16EEENST_INSB_IJNSC_ILi8EEESH_EEENSB_IJSH_SD_EEEEEEEvEENS11_INSA_13SM90_TMA_LOADES1C_vEEEENS_8epilogue10collective18CollectiveEpilogueINS1H_23Sm100TmaWarpSpecializedILi4ELi2ELi32ELb1ELb0EEEJSJ_NSB_IJNST_ISG_SD_EENST_ISH_SD_EEEEESK_NSB_IJNSB_IJllllEEESD_SU_EEESK_S1Q_NS1H_6fusion15FusionCallbacksIS1L_NS1R_17LinearCombinationISK_fSK_fLNS_15FloatRoundStyleE2EEESJ_S1O_JEEENSA_5SM1004TMEM4LOAD26SM100_TMEM_LOAD_32dp32b32xES12_S1C_NSA_39AutoVectorizingCopyWithAssumedAlignmentILi128EEENSA_21SM90_TMA_STORE_IM2COLES1C_S22_S22_EEEvvEEEEvNT_6ParamsE,@"STO_CUDA_ENTRY STV_DEFAULT"
_ZN7cutlass13device_kernelINS_4conv6kernel13ConvUniversalINS1_16ConvProblemShapeILNS1_8OperatorE0ELi3EEENS1_10collective14CollectiveConvINS1_47MainloopSm100TmaUmmaWarpSpecializedImplicitGemmILS5_0ELi12ELi3ELi1ELi2EN4cute5tupleIJNSA_1CILi1EEESD_SD_EEEEENSB_IJNSC_ILi128EEESG_NSB_IJNSC_ILi32EEEEEEEEENS_6half_tESK_NSA_8TiledMMAINSA_8MMA_AtomIJNSA_20SM100_MMA_F16BF16_SSISK_SK_fLi128ELi128ELNSA_4UMMA5MajorE0ELSP_0ELNSO_7ScaleInE0ELSQ_0EEEEEENSA_6LayoutISE_NSB_IJNSC_ILi0EEESU_SU_EEEEENSB_IJNSA_10UnderscoreESX_SX_EEEEENS7_6detail27Sm100ImplicitGemmTileTraitsINSA_20SM90_TMA_LOAD_IM2COLENSA_14ComposedLayoutINSA_7SwizzleILi2ELi4ELi3EEENSA_18smem_ptr_flag_bitsILi16EEENST_INSB_IJNSC_ILi8EEESH_EEENSB_IJSH_SD_EEEEEEEvEENS11_INSA_13SM90_TMA_LOADES1C_vEEEENS_8epilogue10collective18CollectiveEpilogueINS1H_23Sm100TmaWarpSpecializedILi4ELi2ELi32ELb1ELb0EEEJSJ_NSB_IJNST_ISG_SD_EENST_ISH_SD_EEEEESK_NSB_IJNSB_IJllllEEESD_SU_EEESK_S1Q_NS1H_6fusion15FusionCallbacksIS1L_NS1R_17LinearCombinationISK_fSK_fLNS_15FloatRoundStyleE2EEESJ_S1O_JEEENSA_5SM1004TMEM4LOAD26SM100_TMEM_LOAD_32dp32b32xES12_S1C_NSA_39AutoVectorizingCopyWithAssumedAlignmentILi128EEENSA_21SM90_TMA_STORE_IM2COLES1C_S22_S22_EEEvvEEEEvNT_6ParamsE:
[----:B------:R-:W1:Y:S01]  /*0000*/  LDC R1, c[0x0][0x37c] ;  /* 0x0000df00ff017b82 */ /* 0x000e620000000800 */
[----:B------:R-:W2:Y:S01]  /*0010*/  S2R R83, SR_TID.X ;  /* 0x0000000000537919 */ /* 0x000ea20000002100 */
[----:B------:R-:W3:Y:S01]  /*0020*/  LDCU.64 UR8, c[0x0][0x990] ;  /* 0x00013200ff0877ac */ /* 0x000ee20008000a00 */
[----:B-1----:R-:W-:Y:S01]  /*0030*/  VIADD R1, R1, 0xfffffff8 ;  /* 0xfffffff801017836 */ /* 0x002fe20000000000 */
[----:B------:R-:W-:Y:S02]  /*0040*/  PRMT R85, RZ, 0x7610, R85 ;  /* 0x00007610ff557816 */ /* 0x000fe40000000055 */
[----:B------:R-:W-:Y:S01]  /*0050*/  ELECT P3, URZ, PT ;  /* 0x0000000000ff782f */ /* 0x000fe20003860000 */
[----:B---3--:R-:W-:-:S04]  /*0060*/  UISETP.NE.U32.AND UP0, UPT, UR8, URZ, UPT ;  /* 0x000000ff0800728c */ /* 0x008fc8000bf05070 */
[----:B------:R-:W-:Y:S01]  /*0070*/  UISETP.NE.AND.EX UP0, UPT, UR9, URZ, UPT, UP0 ;  /* 0x000000ff0900728c */ /* 0x000fe2000bf05300 */
[----:B--2---:R-:W-:-:S05]  /*0080*/  SHF.R.U32.HI R86, RZ, 0x5, R83 ;  /* 0x00000005ff567819 */ /* 0x004fca0000011653 */
[----:B------:R-:W1:Y:S02]  /*0090*/  SHFL.IDX PT, R0, R86, RZ, 0x1f ;  /* 0x00001fff56007589 */ /* 0x000e6400000e0000 */
[----:B-1----:R-:W-:Y:S01]  /*00a0*/  R2UR UR18, R0 ;  /* 0x00000000001272ca */ /* 0x002fe200000e0000 */
[----:B------:R-:W-:-:S14]  /*00b0*/  BRA.U UP0, `(.L_x_0) ;  /* 0x0000000100307547 */ /* 0x000fdc000b800000 */
[----:B------:R-:W1:Y:S02]  /*00c0*/  LDCU.64 UR4, c[0x0][0x988] ;  /* 0x00013100ff0477ac */ /* 0x000e640008000a00 */
[----:B-1----:R-:W-:-:S04]  /*00d0*/  UISETP.NE.U32.AND UP0, UPT, UR4, URZ, UPT ;  /* 0x000000ff0400728c */ /* 0x002fc8000bf05070 */
[----:B------:R-:W-:-:S09]  /*00e0*/  UISETP.NE.AND.EX UP0, UPT, UR5, URZ, UPT, UP0 ;  /* 0x000000ff0500728c */ /* 0x000fd2000bf05300 */
[----:B------:R-:W-:Y:S05]  /*00f0*/  BRA.U !UP0, `(.L_x_1) ;  /* 0x0000000108147547 */ /* 0x000fea000b800000 */
[----:B------:R-:W1:Y:S01]  /*0100*/  LDC.64 R2, c[0x0][0x988] ;  /* 0x00026200ff027b82 */ /* 0x000e620000000a00 */
[----:B------:R-:W1:Y:S02]  /*0110*/  LDCU.64 UR4, c[0x0][0x358] ;  /* 0x00006b00ff0477ac */ /* 0x000e640008000a00 */
[----:B-1----:R1:W5:Y:S01]  /*0120*/  LDG.E R41, desc[UR4][R2.64] ;  /* 0x0000000402297981 */ /* 0x002362000c1e1900 */
[----:B------:R-:W-:Y:S01]  /*0130*/  HFMA2 R85, -RZ, RZ, 0, 5.9604644775390625e-08 ;  /* 0x00000001ff557431 */ /* 0x000fe200000001ff */
[----:B------:R-:W-:Y:S05]  /*0140*/  BRA `(.L_x_0) ;  /* 0x00000000000c7947 */ /* 0x000fea0003800000 */
.L_x_1:
[----:B------:R-:W1:Y:S01]  /*0150*/  LDCU UR4, c[0x0][0x980] ;  /* 0x00013000ff0477ac */ /* 0x000e620008000800 */
[----:B------:R-:W-:Y:S01]  /*0160*/  HFMA2 R85, -RZ, RZ, 0, 5.9604644775390625e-08 ;  /* 0x00000001ff557431 */ /* 0x000fe200000001ff */
[----:B-1----:R-:W-:-:S07]  /*0170*/  MOV R41, UR4 ;  /* 0x0000000400297c02 */ /* 0x002fce0008000f00 */
.L_x_0:
[----:B------:R-:W2:Y:S02]  /*0180*/  LDCU.64 UR4, c[0x0][0x9b0] ;  /* 0x00013600ff0477ac */ /* 0x000ea40008000a00 */
[----:B--2---:R-:W-:-:S04]  /*0190*/  UISETP.NE.U32.AND UP0, UPT, UR4, URZ, UPT ;  /* 0x000000ff0400728c */ /* 0x004fc8000bf05070 */
[----:B------:R-:W-:-:S09]  /*01a0*/  UISETP.NE.AND.EX UP0, UPT, UR5, URZ, UPT, UP0 ;  /* 0x000000ff0500728c */ /* 0x000fd2000bf05300 */
[----:B------:R-:W-:Y:S05]  /*01b0*/  BRA.U UP0, `(.L_x_2) ;  /* 0x0000000100287547 */ /* 0x000fea000b800000 */
[----:B------:R-:W2:Y:S02]  /*01c0*/  LDCU.64 UR4, c[0x0][0x9a8] ;  /* 0x00013500ff0477ac */ /* 0x000ea40008000a00 */
[----:B--2---:R-:W-:-:S04]  /*01d0*/  UISETP.NE.U32.AND UP0, UPT, UR4, URZ, UPT ;  /* 0x000000ff0400728c */ /* 0x004fc8000bf05070 */
[----:B------:R-:W-:-:S09]  /*01e0*/  UISETP.NE.AND.EX UP0, UPT, UR5, URZ, UPT, UP0 ;  /* 0x000000ff0500728c */ /* 0x000fd2000bf05300 */
[----:B------:R-:W-:Y:S05]  /*01f0*/  BRA.U !UP0, `(.L_x_3) ;  /* 0x0000000108107547 */ /* 0x000fea000b800000 */
[----:B------:R-:W2:Y:S01]  /*0200*/  LDC.64 R38, c[0x0][0x9a8] ;  /* 0x00026a00ff267b82 */ /* 0x000ea20000000a00 */
[----:B------:R-:W2:Y:S02]  /*0210*/  LDCU.64 UR4, c[0x0][0x358] ;  /* 0x00006b00ff0477ac */ /* 0x000ea40008000a00 */
[----:B--2---:R2:W5:Y:S01]  /*0220*/  LDG.E R38, desc[UR4][R38.64] ;  /* 0x0000000426267981 */ /* 0x004562000c1e1900 */
[----:B------:R-:W-:Y:S05]  /*0230*/  BRA `(.L_x_2) ;  /* 0x0000000000087947 */ /* 0x000fea0003800000 */
.L_x_3:
[----:B------:R-:W2:Y:S02]  /*0240*/  LDCU UR4, c[0x0][0x9a0] ;  /* 0x00013400ff0477ac */ /* 0x000ea40008000800 */
[----:B--2---:R-:W-:Y:S02]  /*0250*/  MOV R38, UR4 ;  /* 0x0000000400267c02 */ /* 0x004fe40008000f00 */
.L_x_2:
[----:B------:R-:W-:Y:S01]  /*0260*/  IMAD.U32 R0, RZ, RZ, UR18 ;  /* 0x00000012ff007e24 */ /* 0x000fe2000f8e00ff */
[----:B------:R-:W-:Y:S04]  /*0270*/  BSSY.RECONVERGENT B0, `(.L_x_4) ;  /* 0x000000c000007945 */ /* 0x000fe80003800200 */
[C---:B------:R-:W-:Y:S02]  /*0280*/  ISETP.NE.OR P1, PT, R0.reuse, 0x1, !P3 ;  /* 0x000000010000780c */ /* 0x040fe40005f25670 */
[----:B------:R-:W-:-:S11]  /*0290*/  ISETP.NE.OR P0, PT, R0, 0x3, !P3 ;  /* 0x000000030000780c */ /* 0x000fd60005f05670 */
[----:B------:R-:W-:Y:S05]  /*02a0*/  @P1 BRA `(.L_x_5) ;  /* 0x0000000000201947 */ /* 0x000fea0003800000 */
[----:B------:R-:W3:Y:S02]  /*02b0*/  LDCU.64 UR4, c[0x0][0x348] ;  /* 0x00006900ff0477ac */ /* 0x000ee40008000a00 */
[----:B---3--:R-:W-:Y:S02]  /*02c0*/  UIADD3 UR6, UP1, UPT, UR4, 0x80, URZ ;  /* 0x0000008004067890 */ /* 0x008fe4000ff3e0ff */
[----:B------:R-:W-:Y:S02]  /*02d0*/  UIADD3 UR4, UP0, UPT, UR4, 0x200, URZ ;  /* 0x0000020004047890 */ /* 0x000fe4000ff1e0ff */
[----:B------:R-:W-:Y:S02]  /*02e0*/  UIADD3.X UR7, UPT, UPT, URZ, UR5, URZ, UP1, !UPT ;  /* 0x00000005ff077290 */ /* 0x000fe40008ffe4ff */
[----:B------:R-:W-:-:S07]  /*02f0*/  UIADD3.X UR5, UPT, UPT, URZ, UR5, URZ, UP0, !UPT ;  /* 0x00000005ff057290 */ /* 0x000fce00087fe4ff */
[----:B------:R3:W-:Y:S02]  /*0300*/  UTMACCTL.PF [UR6] ;  /* 0x00000000060079b9 */ /* 0x0007e40008040000 */
[----:B------:R3:W-:Y:S02]  /*0310*/  UTMACCTL.PF [UR4] ;  /* 0x00000000040079b9 */ /* 0x0007e40008040000 */
[----:B---3--:R-:W-:Y:S01]  /*0320*/  NOP ;  /* 0x0000000000007918 */ /* 0x008fe20000000000 */
.L_x_5:
[----:B------:R-:W-:Y:S05]  /*0330*/  BSYNC.RECONVERGENT B0 ;  /* 0x0000000000007941 */ /* 0x000fea0003800200 */
.L_x_4:
[----:B------:R-:W-:Y:S04]  /*0340*/  BSSY.RECONVERGENT B0, `(.L_x_6) ;  /* 0x000000a000007945 */ /* 0x000fe80003800200 */
        /* <DEDUP_REMOVED lines=9> */
.L_x_7:
[----:B------:R-:W-:Y:S05]  /*03e0*/  BSYNC.RECONVERGENT B0 ;  /* 0x0000000000007941 */ /* 0x000fea0003800200 */
.L_x_6:
[----:B------:R-:W3:Y:S01]  /*03f0*/  LDCU.64 UR4, c[0x0][0x988] ;  /* 0x00013100ff0477ac */ /* 0x000ee20008000a00 */
[----:B------:R-:W-:Y:S02]  /*0400*/  UISETP.EQ.U32.AND UP2, UPT, UR8, URZ, UPT ;  /* 0x000000ff0800728c */ /* 0x000fe4000bf42070 */
[----:B------:R-:W-:Y:S02]  /*0410*/  UPLOP3.LUT UP3, UPT, UPT, UPT, UPT, 0x80, 0x8 ;  /* 0x000000000008789c */ /* 0x000fe40003f6f070 */
[----:B---3--:R-:W-:-:S04]  /*0420*/  UISETP.NE.U32.AND UP0, UPT, UR4, URZ, UPT ;  /* 0x000000ff0400728c */ /* 0x008fc8000bf05070 */
[----:B------:R-:W-:-:S04]  /*0430*/  UISETP.NE.AND.EX UP1, UPT, UR5, URZ, UPT, UP0 ;  /* 0x000000ff0500728c */ /* 0x000fc8000bf25300 */
[----:B------:R-:W-:-:S04]  /*0440*/  UISETP.EQ.OR.EX UP4, UPT, UR9, URZ, !UP1, UP2 ;  /* 0x000000ff0900728c */ /* 0x000fc8000cf82720 */
[----:B------:R-:W-:-:S06]  /*0450*/  UP2UR UR4, UPR, URZ, 0x10 ;  /* 0x00000010ff047883 */ /* 0x000fcc0008000000 */
[----:B------:R-:W-:Y:S01]  /*0460*/  MOV R93, UR4 ;  /* 0x00000004005d7c02 */ /* 0x000fe20008000f00 */
[----:B------:R-:W-:Y:S06]  /*0470*/  BRA.U !UP4, `(.L_x_8) ;  /* 0x000000010c207547 */ /* 0x000fec000b800000 */
[----:B------:R-:W-:Y:S01]  /*0480*/  UISETP.NE.U32.AND UP2, UPT, UR8, URZ, UPT ;  /* 0x000000ff0800728c */ /* 0x000fe2000bf45070 */
[----:B-----5:R-:W-:Y:S01]  /*0490*/  FSETP.NEU.AND P0, PT, R41, RZ, PT ;  /* 0x000000ff2900720b */ /* 0x020fe20003f0d000 */
[----:B------:R-:W-:Y:S02]  /*04a0*/  USEL UR4, URZ, 0xffffffff, UP1 ;  /* 0xffffffffff047887 */ /* 0x000fe40008800000 */
[----:B------:R-:W-:-:S10]  /*04b0*/  UISETP.NE.AND.EX UP2, UPT, UR9, URZ, UPT, UP2 ;  /* 0x000000ff0900728c */ /* 0x000fd4000bf45320 */
[----:B------:R-:W-:Y:S01]  /*04c0*/  VOTEU.ANY UP0, P0 ;  /* 0x0000000000ff7886 */ /* 0x000fe20000000100 */
[----:B------:R-:W-:-:S04]  /*04d0*/  @!UP2 USEL UR4, URZ, 0xffffffff, UP0 ;  /* 0xffffffffff04a887 */ /* 0x000fc80008000000 */
[----:B------:R-:W-:-:S04]  /*04e0*/  ULOP3.LUT UR4, UR4, 0x1, URZ, 0xc0, !UPT ;  /* 0x0000000104047892 */ /* 0x000fc8000f8ec0ff */
[----:B------:R-:W-:-:S11]  /*04f0*/  UISETP.NE.U32.AND UP3, UPT, UR4, 0x1, UPT ;  /* 0x000000010400788c */ /* 0x000fd6000bf65070 */
.L_x_8:
[----:B-1----:R-:W1:Y:S01]  /*0500*/  SHFL.IDX PT, R2, R86, RZ, 0x1f ;  /* 0x00001fff56027589 */ /* 0x002e6200000e0000 */
[----:B------:R-:W-:-:S04]  /*0510*/  UISETP.NE.AND UP0, UPT, UR18, 0x2, UPT ;  /* 0x000000021200788c */ /* 0x000fc8000bf05270 */
[----:B------:R-:W-:Y:S01]  /*0520*/  USEL UR56, URZ, 0x1, UP0 ;  /* 0x00000001ff387887 */ /* 0x000fe20008000000 */
[----:B-1----:R-:W-:-:S13]  /*0530*/  ISETP.NE.AND P0, PT, R2, RZ, PT ;  /* 0x000000ff0200720c */ /* 0x002fda0003f05270 */
[----:B------:R-:W-:Y:S05]  /*0540*/  @P0 BRA `(.L_x_9) ;  /* 0x0000000000940947 */ /* 0x000fea0003800000 */
[----:B------:R-:W-:Y:S01]  /*0550*/  ELECT P0, URZ, PT ;  /* 0x0000000000ff782f */ /* 0x000fe20003800000 */
[----:B------:R-:W-:-:S12]  /*0560*/  BSSY.RECONVERGENT B0, `(.L_x_9) ;  /* 0x0000023000007945 */ /* 0x000fd80003800200 */
[----:B------:R-:W-:Y:S05]  /*0570*/  @!P0 BRA `(.L_x_10) ;  /* 0x0000000000848947 */ /* 0x000fea0003800000 */
[----:B------:R-:W1:Y:S01]  /*0580*/  S2UR UR4, SR_CgaCtaId ;  /* 0x00000000000479c3 */ /* 0x000e620000008800 */
[----:B------:R-:W-:Y:S01]  /*0590*/  UMOV UR5, 0x400 ;  /* 0x0000040000057882 */ /* 0x000fe20000000000 */
[----:B------:R-:W-:Y:S02]  /*05a0*/  UMOV UR6, 0x1 ;  /* 0x0000000100067882 */ /* 0x000fe40000000000 */
[----:B------:R-:W-:-:S04]  /*05b0*/  UIADD3 UR6, UPT, UPT, -UR6, 0x100000, URZ ;  /* 0x0010000006067890 */ /* 0x000fc8000fffe1ff */
[----:B------:R-:W-:Y:S02]  /*05c0*/  USHF.L.U32 UR7, UR6, 0xb, URZ ;  /* 0x0000000b06077899 */ /* 0x000fe400080006ff */
[----:B------:R-:W-:Y:S02]  /*05d0*/  USHF.L.U32 UR6, UR6, 0x1, URZ ;  /* 0x0000000106067899 */ /* 0x000fe400080006ff */
[----:B-1----:R-:W-:Y:S01]  /*05e0*/  ULEA UR4, UR4, UR5, 0x18 ;  /* 0x0000000504047291 */ /* 0x002fe2000f8ec0ff */
[----:B------:R-:W1:Y:S11]  /*05f0*/  FENCE.VIEW.ASYNC.S ;  /* 0x00000000000073c6 */ /* 0x000e760000000000 */
[----:B-1----:R1:W3:Y:S01]  /*0600*/  SYNCS.EXCH.64 URZ, [UR4], UR6 ;  /* 0x0000000604ff75b2 */ /* 0x0022e20008000100 */
[----:B------:R1:W4:Y:S01]  /*0610*/  SYNCS.EXCH.64 URZ, [UR4+0x60], UR6 ;  /* 0x0000600604ff75b2 */ /* 0x0003220008000100 */
[----:B------:R1:W1:Y:S01]  /*0620*/  SYNCS.EXCH.64 URZ, [UR4+0x8], UR6 ;  /* 0x0000080604ff75b2 */ /* 0x0002620008000100 */
        /* <DEDUP_REMOVED lines=21> */
[----:B---3--:R-:W-:Y:S01]  /*0780*/  NOP ;  /* 0x0000000000007918 */ /* 0x008fe20000000000 */
.L_x_10:
[----:B-1----:R-:W-:Y:S05]  /*0790*/  BSYNC.RECONVERGENT B0 ;  /* 0x0000000000007941 */ /* 0x002fea0003800200 */
.L_x_9:
[----:B------:R-:W1:Y:S01]  /*07a0*/  SHFL.IDX PT, R2, R86, RZ, 0x1f ;  /* 0x00001fff56027589 */ /* 0x000e6200000e0000 */
[----:B------:R-:W-:Y:S01]  /*07b0*/  NOP ;  /* 0x0000000000007918 */ /* 0x000fe20000000000 */
[----:B-1----:R-:W-:-:S13]  /*07c0*/  ISETP.NE.AND P0, PT, R2, 0x1, PT ;  /* 0x000000010200780c */ /* 0x002fda0003f05270 */
[----:B------:R-:W-:Y:S05]  /*07d0*/  @P0 BRA `(.L_x_11) ;  /* 0x0000000000580947 */ /* 0x000fea0003800000 */
[----:B------:R-:W1:Y:S01]  /*07e0*/  S2UR UR4, SR_CgaCtaId ;  /* 0x00000000000479c3 */ /* 0x000e620000008800 */
[----:B------:R-:W-:Y:S01]  /*07f0*/  UMOV UR5, 0x400 ;  /* 0x0000040000057882 */ /* 0x000fe20000000000 */
[----:B------:R-:W-:Y:S01]  /*0800*/  UMOV UR8, 0x20 ;  /* 0x0000002000087882 */ /* 0x000fe20000000000 */
[----:B------:R-:W-:Y:S01]  /*0810*/  UMOV UR6, 0x80 ;  /* 0x0000008000067882 */ /* 0x000fe20000000000 */
[----:B------:R-:W-:-:S04]  /*0820*/  UIADD3 UR8, UPT, UPT, -UR8, 0x100000, URZ ;  /* 0x0010000008087890 */ /* 0x000fc8000fffe1ff */
[----:B------:R-:W-:Y:S02]  /*0830*/  USHF.L.U32 UR9, UR8, 0xb, URZ ;  /* 0x0000000b08097899 */ /* 0x000fe400080006ff */
[----:B------:R-:W-:Y:S02]  /*0840*/  USHF.L.U32 UR8, UR8, 0x1, URZ ;  /* 0x0000000108087899 */ /* 0x000fe400080006ff */
[----:B------:R-:W-:-:S04]  /*0850*/  UIADD3 UR6, UPT, UPT, -UR6, 0x100000, URZ ;  /* 0x0010000006067890 */ /* 0x000fc8000fffe1ff */
[----:B------:R-:W-:Y:S02]  /*0860*/  USHF.L.U32 UR7, UR6, 0xb, URZ ;  /* 0x0000000b06077899 */ /* 0x000fe400080006ff */
[----:B------:R-:W-:Y:S01]  /*0870*/  USHF.L.U32 UR6, UR6, 0x1, URZ ;  /* 0x0000000106067899 */ /* 0x000fe200080006ff */
[----:B------:R-:W-:Y:S01]  /*0880*/  ELECT P0, URZ, PT ;  /* 0x0000000000ff782f */ /* 0x000fe20003800000 */
[----:B-1----:R-:W-:Y:S01]  /*0890*/  ULEA UR4, UR4, UR5, 0x18 ;  /* 0x0000000504047291 */ /* 0x002fe2000f8ec0ff */
[----:B------:R-:W1:Y:S11]  /*08a0*/  FENCE.VIEW.ASYNC.S ;  /* 0x00000000000073c6 */ /* 0x000e760000000000 */
[----:B-1----:R1:W3:Y:S01]  /*08b0*/  SYNCS.EXCH.64 URZ, [UR4+0xc0], UR8 ;  /* 0x0000c00804ff75b2 */ /* 0x0022e20008000100 */
[----:B------:R1:W1:Y:S01]  /*08c0*/  SYNCS.EXCH.64 URZ, [UR4+0xe0], UR6 ;  /* 0x0000e00604ff75b2 */ /* 0x0002620008000100 */
[----:B------:R1:W1:Y:S01]  /*08d0*/  SYNCS.EXCH.64 URZ, [UR4+0xc8], UR8 ;  /* 0x0000c80804ff75b2 */ /* 0x0002620008000100 */
[----:B------:R1:W1:Y:S01]  /*08e0*/  SYNCS.EXCH.64 URZ, [UR4+0xe8], UR6 ;  /* 0x0000e80604ff75b2 */ /* 0x0002620008000100 */
[----:B------:R1:W1:Y:S01]  /*08f0*/  SYNCS.EXCH.64 URZ, [UR4+0xd0], UR8 ;  /* 0x0000d00804ff75b2 */ /* 0x0002620008000100 */
[----:B------:R1:W1:Y:S01]  /*0900*/  SYNCS.EXCH.64 URZ, [UR4+0xf0], UR6 ;  /* 0x0000f00604ff75b2 */ /* 0x0002620008000100 */
[----:B------:R1:W1:Y:S01]  /*0910*/  SYNCS.EXCH.64 URZ, [UR4+0xd8], UR8 ;  /* 0x0000d80804ff75b2 */ /* 0x0002620008000100 */
[----:B------:R1:W1:Y:S01]  /*0920*/  SYNCS.EXCH.64 URZ, [UR4+0xf8], UR6 ;  /* 0x0000f80604ff75b2 */ /* 0x0002620008000100 */
[----:B------:R-:W-:Y:S01]  /*0930*/  NOP ;  /* 0x0000000000007918 */ /* 0x000fe20000000000 */
.L_x_11:
[----:B------:R-:W2:Y:S01]  /*0940*/  SHFL.IDX PT, R2, R86, RZ, 0x1f ;  /* 0x00001fff56027589 */ /* 0x000ea200000e0000 */
[----:B------:R-:W-:Y:S01]  /*0950*/  NOP ;  /* 0x0000000000007918 */ /* 0x000fe20000000000 */
[----:B--2---:R-:W-:-:S13]  /*0960*/  ISETP.NE.AND P0, PT, R2, 0x3, PT ;  /* 0x000000030200780c */ /* 0x004fda0003f05270 */
[----:B------:R-:W-:Y:S05]  /*0970*/  @P0 BRA `(.L_x_12) ;  /* 0x0000000000300947 */ /* 0x000fea0003800000 */
[----:B-1----:R-:W1:Y:S01]  /*0980*/  S2UR UR4, SR_CgaCtaId ;  /* 0x00000000000479c3 */ /* 0x002e620000008800 */
[----:B------:R-:W-:Y:S01]  /*0990*/  UMOV UR6, 0x400 ;  /* 0x0000040000067882 */ /* 0x000fe20000000000 */
[----:B------:R-:W-:Y:S01]  /*09a0*/  UMOV UR5, 0x20 ;  /* 0x0000002000057882 */ /* 0x000fe20000000000 */
[----:B------:R-:W-:Y:S01]  /*09b0*/  ELECT P0, URZ, PT ;  /* 0x0000000000ff782f */ /* 0x000fe20003800000 */
[----:B-1----:R-:W-:Y:S02]  /*09c0*/  ULEA UR6, UR4, UR6, 0x18 ;  /* 0x0000000604067291 */ /* 0x002fe4000f8ec0ff */
[----:B------:R-:W-:-:S04]  /*09d0*/  UIADD3 UR4, UPT, UPT, -UR5, 0x100000, URZ ;  /* 0x0010000005047890 */ /* 0x000fc8000fffe1ff */
[----:B------:R-:W-:Y:S02]  /*09e0*/  USHF.L.U32 UR5, UR4, 0xb, URZ ;  /* 0x0000000b04057899 */ /* 0x000fe400080006ff */
[----:B------:R-:W-:Y:S01]  /*09f0*/  USHF.L.U32 UR4, UR4, 0x1, URZ ;  /* 0x0000000104047899 */ /* 0x000fe200080006ff */
[----:B------:R-:W1:Y:S11]  /*0a00*/  FENCE.VIEW.ASYNC.S ;  /* 0x00000000000073c6 */ /* 0x000e760000000000 */
[----:B-1----:R2:W1:Y:S01]  /*0a10*/  SYNCS.EXCH.64 URZ, [UR6+0x100], UR4 ;  /* 0x0001000406ff75b2 */ /* 0x0024620008000100 */
[----:B------:R2:W1:Y:S02]  /*0a20*/  SYNCS.EXCH.64 URZ, [UR6+0x108], UR4 ;  /* 0x0001080406ff75b2 */ /* 0x0004640008000100 */
[----:B--2---:R-:W-:Y:S01]  /*0a30*/  NOP ;  /* 0x0000000000007918 */ /* 0x004fe20000000000 */
.L_x_12:
[----:B------:R-:W2:Y:S01]  /*0a40*/  SHFL.IDX PT, R2, R86, RZ, 0x1f ;  /* 0x00001fff56027589 */ /* 0x000ea200000e0000 */
[----:B------:R-:W-:Y:S01]  /*0a50*/  NOP ;  /* 0x0000000000007918 */ /* 0x000fe20000000000 */
[----:B--2---:R-:W-:-:S13]  /*0a60*/  ISETP.NE.AND P0, PT, R2, 0x4, PT ;  /* 0x000000040200780c */ /* 0x004fda0003f05270 */
[----:B------:R-:W-:Y:S05]  /*0a70*/  @P0 BRA `(.L_x_13) ;  /* 0x0000000000440947 */ /* 0x000fea0003800000 */
[----:B-1----:R-:W1:Y:S01]  /*0a80*/  S2UR UR6, SR_CgaCtaId ;  /* 0x00000000000679c3 */ /* 0x002e620000008800 */
[----:B------:R-:W-:Y:S01]  /*0a90*/  UMOV UR4, 0x100 ;  /* 0x0000010000047882 */ /* 0x000fe20000000000 */
[----:B------:R-:W-:Y:S01]  /*0aa0*/  UMOV UR5, 0x400 ;  /* 0x0000040000057882 */ /* 0x000fe20000000000 */
[----:B------:R-:W-:Y:S01]  /*0ab0*/  USEL UR4, UR4, 0xe0, UP3 ;  /* 0x000000e004047887 */ /* 0x000fe20009800000 */
[----:B------:R-:W-:Y:S01]  /*0ac0*/  UMOV UR8, 0x1 ;  /* 0x0000000100087882 */ /* 0x000fe20000000000 */
[----:B------:R-:W-:Y:S01]  /*0ad0*/  ELECT P0, URZ, PT ;  /* 0x0000000000ff782f */ /* 0x000fe20003800000 */
[----:B------:R-:W-:-:S04]  /*0ae0*/  UIADD3 UR8, UPT, UPT, -UR8, 0x100000, URZ ;  /* 0x0010000008087890 */ /* 0x000fc8000fffe1ff */
[----:B------:R-:W-:Y:S02]  /*0af0*/  USHF.L.U32 UR9, UR8, 0xb, URZ ;  /* 0x0000000b08097899 */ /* 0x000fe400080006ff */
[----:B------:R-:W-:Y:S02]  /*0b00*/  USHF.L.U32 UR8, UR8, 0x1, URZ ;  /* 0x0000000108087899 */ /* 0x000fe400080006ff */
[----:B-1----:R-:W-:Y:S02]  /*0b10*/  ULEA UR6, UR6, UR5, 0x18 ;  /* 0x0000000506067291 */ /* 0x002fe4000f8ec0ff */
[----:B------:R-:W-:-:S04]  /*0b20*/  UIADD3 UR4, UPT, UPT, -UR4, 0x100000, URZ ;  /* 0x0010000004047890 */ /* 0x000fc8000fffe1ff */
[----:B------:R-:W-:Y:S02]  /*0b30*/  USHF.L.U32 UR5, UR4, 0xb, URZ ;  /* 0x0000000b04057899 */ /* 0x000fe400080006ff */
[----:B------:R-:W-:Y:S01]  /*0b40*/  USHF.L.U32 UR4, UR4, 0x1, URZ ;  /* 0x0000000104047899 */ /* 0x000fe200080006ff */
[----:B------:R-:W1:Y:S03]  /*0b50*/  FENCE.VIEW.ASYNC.S ;  /* 0x00000000000073c6 */ /* 0x000e660000000000 */
[----:B-1----:R2:W1:Y:S08]  /*0b60*/  SYNCS.EXCH.64 URZ, [UR6+0x110], UR8 ;  /* 0x0001100806ff75b2 */ /* 0x0024700008000100 */
[----:B------:R2:W1:Y:S02]  /*0b70*/  SYNCS.EXCH.64 URZ, [UR6+0x118], UR4 ;  /* 0x0001180406ff75b2 */ /* 0x0004640008000100 */
[----:B--2---:R-:W-:Y:S01]  /*0b80*/  NOP ;  /* 0x0000000000007918 */ /* 0x004fe20000000000 */
.L_x_13:
[----:B------:R-:W2:Y:S01]  /*0b90*/  SHFL.IDX PT, R2, R86, RZ, 0x1f ;  /* 0x00001fff56027589 */ /* 0x000ea200000e0000 */
[----:B------:R-:W1:Y:S01]  /*0ba0*/  S2UR UR51, SR_CTAID.X ;  /* 0x00000000003379c3 */ /* 0x000e620000002500 */
[----:B------:R-:W-:-:S07]  /*0bb0*/  NOP ;  /* 0x0000000000007918 */ /* 0x000fce0000000000 */
[----:B------:R-:W1:Y:S01]  /*0bc0*/  S2UR UR24, SR_CTAID.Y ;  /* 0x00000000001879c3 */ /* 0x000e620000002600 */
[----:B--2---:R-:W-:-:S13]  /*0bd0*/  ISETP.NE.AND P0, PT, R2, 0x5, PT ;  /* 0x000000050200780c */ /* 0x004fda0003f05270 */
[----:B-1----:R-:W-:Y:S05]  /*0be0*/  @P0 BRA `(.L_x_14) ;  /* 0x0000000000480947 */ /* 0x002fea0003800000 */
        /* <DEDUP_REMOVED lines=13> */
[----:B-1----:R1:W2:Y:S01]  /*0cc0*/  SYNCS.EXCH.64 URZ, [UR4+0x120], UR8 ;  /* 0x0001200804ff75b2 */ /* 0x0022a20008000100 */
[----:B------:R1:W1:Y:S01]  /*0cd0*/  SYNCS.EXCH.64 URZ, [UR4+0x130], UR6 ;  /* 0x0001300604ff75b2 */ /* 0x0002620008000100 */
[----:B------:R1:W1:Y:S01]  /*0ce0*/  SYNCS.EXCH.64 URZ, [UR4+0x128], UR8 ;  /* 0x0001280804ff75b2 */ /* 0x0002620008000100 */
[----:B------:R1:W1:Y:S01]  /*0cf0*/  SYNCS.EXCH.64 URZ, [UR4+0x138], UR6 ;  /* 0x0001380604ff75b2 */ /* 0x0002620008000100 */
[----:B------:R-:W-:Y:S01]  /*0d00*/  NOP ;  /* 0x0000000000007918 */ /* 0x000fe20000000000 */
.L_x_14:
[----:B------:R-:W-:-:S05]  /*0d10*/  CS2R.32 R78, SR_CgaSize ;  /* 0x00000000004e7805 */ /* 0x000fca0000008a00 */
[----:B------:R-:W-:-:S05]  /*0d20*/  IMAD R78, R78, -0xa0, RZ ;  /* 0xffffff604e4e7824 */ /* 0x000fca00078e02ff */
[----:B------:R-:W-:-:S14]  /*0d30*/  R2UR UR5, R78 ;  /* 0x000000004e0572ca */ /* 0x000fdc00000e0000 */
[----:B------:R-:W3:Y:S01]  /*0d40*/  LDCU UR5, c[0x0][UR5+0x2b0] ;  /* 0x00005600050577ac */ /* 0x000ee20008000800 */
[----:B------:R-:W-:Y:S02]  /*0d50*/  I2FP.F32.U32 R78, UR51 ;  /* 0x00000033004e7c45 */ /* 0x000fe40008201000 */
[----:B------:R-:W-:-:S05]  /*0d60*/  CS2R.32 R3, SR_CgaSize ;  /* 0x0000000000037805 */ /* 0x000fca0000008a00 */
[----:B------:R-:W-:-:S06]  /*0d70*/  IMAD R3, R3, -0xa0, RZ ;  /* 0xffffff6003037824 */ /* 0x000fcc00078e02ff */
[----:B------:R-:W4:Y:S01]  /*0d80*/  LDC R3, c[0x0][R3+0x2a0] ;  /* 0x0000a80003037b82 */ /* 0x000f220000000800 */
[----:B------:R-:W-:Y:S02]  /*0d90*/  I2FP.F32.U32 R77, UR24 ;  /* 0x00000018004d7c45 */ /* 0x000fe40008201000 */
[----:B------:R-:W-:-:S05]  /*0da0*/  CS2R.32 R2, SR_CgaSize ;  /* 0x0000000000027805 */ /* 0x000fca0000008a00 */
[----:B------:R-:W-:-:S05]  /*0db0*/  IMAD R2, R2, -0xa0, RZ ;  /* 0xffffff6002027824 */ /* 0x000fca00078e02ff */
[----:B-1----:R-:W-:-:S14]  /*0dc0*/  R2UR UR4, R2 ;  /* 0x00000000020472ca */ /* 0x002fdc00000e0000 */
[----:B------:R-:W1:Y:S01]  /*0dd0*/  LDCU UR4, c[0x0][UR4+0x2b4] ;  /* 0x00005680040477ac */ /* 0x000e620008000800 */
[----:B------:R-:W-:Y:S01]  /*0de0*/  NOP ;  /* 0x0000000000007918 */ /* 0x000fe20000000000 */
[----:B------:R-:W2:Y:S01]  /*0df0*/  LDCU UR19, c[0x0][0xc24] ;  /* 0x00018480ff1377ac */ /* 0x000ea20008000800 */
[----:B------:R-:W-:-:S05]  /*0e00*/  CS2R.32 R2, SR_CgaSize ;  /* 0x0000000000027805 */ /* 0x000fca0000008a00 */
[----:B------:R-:W-:-:S06]  /*0e10*/  IMAD R2, R2, -0xa0, RZ ;  /* 0xffffff6002027824 */ /* 0x000fcc00078e02ff */
[----:B------:R-:W4:Y:S01]  /*0e20*/  LDC R2, c[0x0][R2+0x2a4] ;  /* 0x0000a90002027b82 */ /* 0x000f220000000800 */
[----:B---3--:R-:W-:-:S07]  /*0e30*/  FMUL R78, R78, UR5 ;  /* 0x000000054e4e7c20 */ /* 0x008fce0008400000 */
[----:B------:R-:W3:Y:S01]  /*0e40*/  S2UR UR52, SR_CTAID.Z ;  /* 0x00000000003479c3 */ /* 0x000ee20000002700 */
[----:B-1----:R-:W-:Y:S01]  /*0e50*/  FMUL R77, R77, UR4 ;  /* 0x000000044d4d7c20 */ /* 0x002fe20008400000 */
[----:B------:R-:W1:Y:S01]  /*0e60*/  F2I.U32.TRUNC.NTZ R78, R78 ;  /* 0x0000004e004e7305 */ /* 0x000e62000020f000 */
[----:B--2---:R-:W-:-:S07]  /*0e70*/  UISETP.GE.AND UP0, UPT, UR19, 0x1, UPT ;  /* 0x000000011300788c */ /* 0x004fce000bf06270 */
[----:B------:R-:W2:Y:S01]  /*0e80*/  F2I.U32.TRUNC.NTZ R77, R77 ;  /* 0x0000004d004d7305 */ /* 0x000ea2000020f000 */
[----:B-1----:R-:W-:-:S05]  /*0e90*/  IADD3 R78, PT, PT, -R78, RZ, RZ ;  /* 0x000000ff4e4e7210 */ /* 0x002fca0007ffe1ff */
[----:B----4-:R-:W-:Y:S01]  /*0ea0*/  IMAD R78, R3, R78, UR51 ;  /* 0x00000033034e7e24 */ /* 0x010fe2000f8e024e */
[----:B--2---:R-:W-:-:S05]  /*0eb0*/  IADD3 R77, PT, PT, -R77, RZ, RZ ;  /* 0x000000ff4d4d7210 */ /* 0x004fca0007ffe1ff */
[----:B------:R-:W-:Y:S01]  /*0ec0*/  IMAD R77, R2, R77, UR24 ;  /* 0x00000018024d7e24 */ /* 0x000fe2000f8e024d */
[----:B------:R-:W-:Y:S06]  /*0ed0*/  BAR.SYNC.DEFER_BLOCKING 0x0 ;  /* 0x0000000000007b1d */ /* 0x000fec0000010000 */
[----:B---3--:R-:W-:Y:S05]  /*0ee0*/  BRA.U !UP0, `(.L_x_15) ;  /* 0x0000000108d47547 */ /* 0x008fea000b800000 */
[----:B------:R-:W1:Y:S01]  /*0ef0*/  LDCU.128 UR20, c[0x0][0xc10] ;  /* 0x00018200ff1477ac */ /* 0x000e620008000c00 */
[----:B------:R-:W2:Y:S01]  /*0f00*/  LDCU UR6, c[0x0][0x370] ;  /* 0x00006e00ff0677ac */ /* 0x000ea20008000800 */
[----:B------:R-:W3:Y:S01]  /*0f10*/  LDCU UR4, c[0x0][0x374] ;  /* 0x00006e80ff0477ac */ /* 0x000ee20008000800 */
[----:B------:R-:W4:Y:S01]  /*0f20*/  LDCU UR25, c[0x0][0xc0c] ;  /* 0x00018180ff1977ac */ /* 0x000f220008000800 */
[----:B------:R-:W4:Y:S01]  /*0f30*/  LDCU UR5, c[0x0][0xc20] ;  /* 0x00018400ff0577ac */ /* 0x000f220008000800 */
[----:B------:R-:W4:Y:S01]  /*0f40*/  LDCU.64 UR16, c[0x0][0xc28] ;  /* 0x00018500ff1077ac */ /* 0x000f220008000a00 */
[----:B-1----:R-:W-:Y:S02]  /*0f50*/  UISETP.NE.AND UP0, UPT, UR22, 0x1, UPT ;  /* 0x000000011600788c */ /* 0x002fe4000bf05270 */
[----:B---3--:R-:W-:Y:S02]  /*0f60*/  UIMAD.WIDE.U32 UR8, UR4, UR23, URZ ;  /* 0x00000017040872a5 */ /* 0x008fe4000f8e00ff */
[----:B--2---:R-:W-:-:S02]  /*0f70*/  UIMAD.WIDE.U32 UR10, UR6, UR20, URZ ;  /* 0x00000014060a72a5 */ /* 0x004fc4000f8e00ff */
[----:B----4-:R-:W-:Y:S02]  /*0f80*/  UISETP.NE.AND UP2, UPT, UR25, 0x1, UPT ;  /* 0x000000011900788c */ /* 0x010fe4000bf45270 */
[----:B------:R-:W-:Y:S01]  /*0f90*/  UISETP.NE.AND UP4, UPT, UR19, 0x1, UPT ;  /* 0x000000011300788c */ /* 0x000fe2000bf85270 */
[----:B------:R-:W-:Y:S02]  /*0fa0*/  UMOV UR8, UR9 ;  /* 0x0000000900087c82 */ /* 0x000fe40008000000 */
[----:B------:R-:W-:Y:S01]  /*0fb0*/  UMOV UR10, UR11 ;  /* 0x0000000b000a7c82 */ /* 0x000fe20008000000 */
[----:B------:R-:W-:Y:S02]  /*0fc0*/  @UP0 USHF.R.U32.HI UR4, URZ, UR5, UR8 ;  /* 0x00000005ff040299 */ /* 0x000fe40008011608 */
[----:B------:R-:W-:Y:S02]  /*0fd0*/  UIMAD.WIDE.U32 UR12, UR24, UR23, URZ ;  /* 0x00000017180c72a5 */ /* 0x000fe4000f8e00ff */
[----:B------:R-:W-:-:S02]  /*0fe0*/  UIMAD.WIDE.U32 UR8, UR4, UR16, URZ ;  /* 0x00000010040872a5 */ /* 0x000fc4000f8e00ff */
[----:B------:R-:W-:Y:S02]  /*0ff0*/  @UP2 USHF.R.U32.HI UR6, URZ, UR21, UR10 ;  /* 0x00000015ff062299 */ /* 0x000fe4000801160a */
[----:B------:R-:W-:Y:S02]  /*1000*/  UIMAD.WIDE.U32 UR14, UR51, UR20, URZ ;  /* 0x00000014330e72a5 */ /* 0x000fe4000f8e00ff */
[----:B------:R-:W-:Y:S01]  /*1010*/  UIMAD.WIDE.U32 UR10, UR6, UR16, URZ ;  /* 0x00000010060a72a5 */ /* 0x000fe2000f8e00ff */
[----:B------:R-:W-:Y:S01]  /*1020*/  UMOV UR12, UR13 ;  /* 0x0000000d000c7c82 */ /* 0x000fe20008000000 */
[----:B------:R-:W-:Y:S01]  /*1030*/  UMOV UR8, UR9 ;  /* 0x0000000900087c82 */ /* 0x000fe20008000000 */
[----:B------:R-:W-:Y:S02]  /*1040*/  USHF.R.U32.HI UR12, URZ, UR5, UR12 ;  /* 0x00000005ff0c7299 */ /* 0x000fe4000801160c */
[----:B------:R-:W-:Y:S01]  /*1050*/  @UP4 USHF.R.U32.HI UR4, URZ, UR17, UR8 ;  /* 0x00000011ff044299 */ /* 0x000fe20008011608 */
[----:B------:R-:W-:Y:S01]  /*1060*/  UMOV UR14, UR15 ;  /* 0x0000000f000e7c82 */ /* 0x000fe20008000000 */
[----:B------:R-:W-:Y:S01]  /*1070*/  UMOV UR10, UR11 ;  /* 0x0000000b000a7c82 */ /* 0x000fe20008000000 */
[----:B------:R-:W-:-:S02]  /*1080*/  USHF.R.U32.HI UR14, URZ, UR21, UR14 ;  /* 0x00000015ff0e7299 */ /* 0x000fc4000801160e */
[----:B------:R-:W-:Y:S02]  /*1090*/  USEL UR5, UR24, UR12, !UP0 ;  /* 0x0000000c18057287 */ /* 0x000fe4000c000000 */
[----:B------:R-:W-:Y:S02]  /*10a0*/  @UP4 USHF.R.U32.HI UR6, URZ, UR17, UR10 ;  /* 0x00000011ff064299 */ /* 0x000fe4000801160a */
[----:B------:R-:W-:Y:S02]  /*10b0*/  UIMAD UR7, UR4, UR19, URZ ;  /* 0x00000013040772a4 */ /* 0x000fe4000f8e02ff */
[----:B------:R-:W-:Y:S02]  /*10c0*/  USEL UR4, UR51, UR14, !UP2 ;  /* 0x0000000e33047287 */ /* 0x000fe4000d000000 */
[----:B------:R-:W-:Y:S02]  /*10d0*/  UIMAD UR10, UR6, UR19, URZ ;  /* 0x00000013060a72a4 */ /* 0x000fe4000f8e02ff */
[----:B------:R-:W-:-:S02]  /*10e0*/  UISETP.GE.AND UP0, UPT, UR5, UR7, UPT ;  /* 0x000000070500728c */ /* 0x000fc4000bf06270 */
[----:B------:R-:W-:Y:S02]  /*10f0*/  UIMAD.WIDE.U32 UR8, UR5, UR16, URZ ;  /* 0x00000010050872a5 */ /* 0x000fe4000f8e00ff */
[----:B------:R-:W-:Y:S02]  /*1100*/  UISETP.GE.OR UP0, UPT, UR4, UR10, UP0 ;  /* 0x0000000a0400728c */ /* 0x000fe40008706670 */
[----:B------:R-:W-:Y:S02]  /*1110*/  UIMAD.WIDE.U32 UR10, UR4, UR16, URZ ;  /* 0x00000010040a72a5 */ /* 0x000fe4000f8e00ff */
[----:B------:R-:W-:Y:S01]  /*1120*/  UIADD3 UR10, UPT, UPT, -UR4, URZ, URZ ;  /* 0x000000ff040a7290 */ /* 0x000fe2000fffe1ff */
[----:B------:R-:W-:Y:S01]  /*1130*/  UMOV UR8, UR9 ;  /* 0x0000000900087c82 */ /* 0x000fe20008000000 */
[----:B------:R-:W-:Y:S02]  /*1140*/  UIADD3 UR9, UPT, UPT, -UR5, URZ, URZ ;  /* 0x000000ff05097290 */ /* 0x000fe4000fffe1ff */
[----:B------:R-:W-:-:S03]  /*1150*/  USHF.R.U32.HI UR8, URZ, UR17, UR8 ;  /* 0x00000011ff087299 */ /* 0x000fc60008011608 */
[----:B------:R-:W-:Y:S01]  /*1160*/  @!UP0 UMOV UR7, UR11 ;  /* 0x0000000b00078c82 */ /* 0x000fe20008000000 */
[----:B------:R-:W-:Y:S02]  /*1170*/  UIMAD UR24, UR22, UR9, UR24 ;  /* 0x00000009161872a4 */ /* 0x000fe4000f8e0218 */
[----:B------:R-:W-:Y:S02]  /*1180*/  USEL UR8, UR5, UR8, !UP4 ;  /* 0x0000000805087287 */ /* 0x000fe4000e000000 */
[----:B------:R-:W-:Y:S02]  /*1190*/  @!UP0 USHF.R.U32.HI UR7, URZ, UR17, UR7 ;  /* 0x00000011ff078299 */ /* 0x000fe40008011607 */
[----:B------:R-:W-:Y:S02]  /*11a0*/  UIADD3 UR9, UPT, UPT, -UR8, URZ, URZ ;  /* 0x000000ff08097290 */ /* 0x000fe4000fffe1ff */
[----:B------:R-:W-:Y:S02]  /*11b0*/  @!UP0 USEL UR7, UR4, UR7, !UP4 ;  /* 0x0000000704078287 */ /* 0x000fe4000e000000 */
[----:B------:R-:W-:-:S02]  /*11c0*/  UIMAD UR9, UR19, UR9, UR5 ;  /* 0x00000009130972a4 */ /* 0x000fc4000f8e0205 */
[----:B------:R-:W-:Y:S02]  /*11d0*/  @!UP0 UIADD3 UR8, UPT, UPT, UR8, -UR7, URZ ;  /* 0x8000000708088290 */ /* 0x000fe4000fffe0ff */
[----:B------:R-:W-:Y:S02]  /*11e0*/  @!UP0 UIMAD UR7, UR9, UR6, UR7 ;  /* 0x00000006090782a4 */ /* 0x000fe4000f8e0207 */
[----:B------:R-:W-:Y:S02]  /*11f0*/  @!UP0 UIMAD UR5, UR8, UR19, UR4 ;  /* 0x00000013080582a4 */ /* 0x000fe4000f8e0204 */
[----:B------:R-:W-:Y:S02]  /*1200*/  UIMAD UR6, UR25, UR10, UR51 ;  /* 0x0000000a190672a4 */ /* 0x000fe4000f8e0233 */
[----:B------:R-:W-:Y:S01]  /*1210*/  UIMAD UR24, UR5, UR22, UR24 ;  /* 0x00000016051872a4 */ /* 0x000fe2000f8e0218 */
[----:B------:R-:W-:Y:S02]  /*1220*/  @!UP0 UMOV UR4, UR7 ;  /* 0x0000000700048c82 */ /* 0x000fe40008000000 */
[----:B------:R-:W-:-:S12]  /*1230*/  UIMAD UR51, UR4, UR25, UR6 ;  /* 0x00000019043372a4 */ /* 0x000fd8000f8e0206 */
.L_x_15:
[----:B------:R-:W1:Y:S02]  /*1240*/  LDCU UR4, c[0x0][0xc30] ;  /* 0x00018600ff0477ac */ /* 0x000e640008000800 */
[----:B-1----:R-:W-:-:S09]  /*1250*/  UISETP.NE.AND UP0, UPT, UR4, 0x1, UPT ;  /* 0x000000010400788c */ /* 0x002fd2000bf05270 */
[----:B------:R-:W-:Y:S05]  /*1260*/  BRA.U UP0, `(.L_x_16) ;  /* 0x0000000100447547 */ /* 0x000fea000b800000 */
[----:B------:R-:W1:Y:S01]  /*1270*/  LDCU.128 UR8, c[0x0][0xc10] ;  /* 0x00018200ff0877ac */ /* 0x000e620008000c00 */
[----:B------:R-:W2:Y:S01]  /*1280*/  LDCU UR12, c[0x0][0xc0c] ;  /* 0x00018180ff0c77ac */ /* 0x000ea20008000800 */
[----:B------:R-:W3:Y:S01]  /*1290*/  LDCU UR13, c[0x0][0xc20] ;  /* 0x00018400ff0d77ac */ /* 0x000ee20008000800 */
[----:B-1----:R-:W-:Y:S02]  /*12a0*/  UIMAD.WIDE.U32 UR6, UR51, UR8, URZ ;  /* 0x00000008330672a5 */ /* 0x002fe4000f8e00ff */
[----:B------:R-:W-:Y:S02]  /*12b0*/  UIMAD.WIDE.U32 UR4, UR24, UR11, URZ ;  /* 0x0000000b180472a5 */ /* 0x000fe4000f8e00ff */
[----:B--2---:R-:W-:Y:S02]  /*12c0*/  UISETP.NE.AND UP2, UPT, UR12, 0x1, UPT ;  /* 0x000000010c00788c */ /* 0x004fe4000bf45270 */
[----:B------:R-:W-:Y:S01]  /*12d0*/  UISETP.NE.AND UP0, UPT, UR10, 0x1, UPT ;  /* 0x000000010a00788c */ /* 0x000fe2000bf05270 */
[----:B------:R-:W-:-:S02]  /*12e0*/  UMOV UR6, UR7 ;  /* 0x0000000700067c82 */ /* 0x000fc40008000000 */
[----:B------:R-:W-:Y:S01]  /*12f0*/  UMOV UR4, UR5 ;  /* 0x0000000500047c82 */ /* 0x000fe20008000000 */
[----:B------:R-:W-:Y:S02]  /*1300*/  USHF.R.U32.HI UR6, URZ, UR9, UR6 ;  /* 0x00000009ff067299 */ /* 0x000fe40008011606 */
[----:B---3--:R-:W-:Y:S02]  /*1310*/  USHF.R.U32.HI UR4, URZ, UR13, UR4 ;  /* 0x0000000dff047299 */ /* 0x008fe40008011604 */
[----:B------:R-:W-:Y:S02]  /*1320*/  USEL UR5, UR51, UR6, !UP2 ;  /* 0x0000000633057287 */ /* 0x000fe4000d000000 */
[----:B------:R-:W-:-:S04]  /*1330*/  USEL UR4, UR24, UR4, !UP0 ;  /* 0x0000000418047287 */ /* 0x000fc8000c000000 */
[----:B------:R-:W-:Y:S02]  /*1340*/  UIADD3 UR6, UPT, UPT, UR5, -UR4, URZ ;  /* 0x8000000405067290 */ /* 0x000fe4000fffe0ff */
[----:B------:R-:W-:Y:S02]  /*1350*/  UIADD3 UR4, UPT, UPT, -UR5, UR4, URZ ;  /* 0x0000000405047290 */ /* 0x000fe4000fffe1ff */
[----:B------:R-:W-:Y:S02]  /*1360*/  UIMAD UR24, UR6, UR10, UR24 ;  /* 0x0000000a061872a4 */ /* 0x000fe4000f8e0218 */
[----:B------:R-:W-:-:S12]  /*1370*/  UIMAD UR51, UR4, UR12, UR51 ;  /* 0x0000000c043372a4 */ /* 0x000fd8000f8e0233 */
.L_x_16:
[----:B------:R-:W-:Y:S01]  /*1380*/  BAR.SYNC.DEFER_BLOCKING 0x0 ;  /* 0x0000000000007b1d */ /* 0x000fe20000010000 */
[----:B------:R-:W-:Y:S01]  /*1390*/  UISETP.NE.AND UP0, UPT, UR18, 0x2, UPT ;  /* 0x000000021200788c */ /* 0x000fe2000bf05270 */
[----:B------:R-:W-:Y:S02]  /*13a0*/  ISETP.NE.OR P3, PT, R0, 0x2, !P3 ;  /* 0x000000020000780c */ /* 0x000fe40005f65670 */
[----:B------:R-:W-:Y:S02]  /*13b0*/  LOP3.LUT R0, R83, 0x1f, RZ, 0xc0, !PT ;  /* 0x0000001f53007812 */ /* 0x000fe400078ec0ff */
[----:B------:R-:W1:Y:S04]  /*13c0*/  LDCU UR39, c[0x0][0xc24] ;  /* 0x00018480ff2777ac */ /* 0x000e680008000800 */
[----:B------:R-:W-:Y:S05]  /*13d0*/  BRA.U UP0, `(.L_x_17) ;  /* 0x0000001d00707547 */ /* 0x000fea000b800000 */
[----:B------:R-:W2:Y:S01]  /*13e0*/  LDCU UR5, c[0x0][0x388] ;  /* 0x00007100ff0577ac */ /* 0x000ea20008000800 */
[----:B------:R-:W-:Y:S01]  /*13f0*/  PLOP3.LUT P1, PT, PT, PT, UP3, 0x80, 0x8 ;  /* 0x000000000008781c */ /* 0x000fe20003f2f038 */
[----:B------:R-:W-:Y:S01]  /*1400*/  IMAD.MOV.U32 R2, RZ, RZ, RZ ;  /* 0x000000ffff027224 */ /* 0x000fe200078e00ff */
[----:B------:R-:W-:Y:S01]  /*1410*/  ISETP.EQ.OR P2, PT, R0, RZ, P3 ;  /* 0x000000ff0000720c */ /* 0x000fe20001f42670 */
[----:B------:R-:W3:Y:S01]  /*1420*/  LDCU UR8, c[0x0][0x38c] ;  /* 0x00007180ff0877ac */ /* 0x000ee20008000800 */
[----:B------:R-:W-:Y:S01]  /*1430*/  PLOP3.LUT P1, PT, P1, PT, PT, 0x8, 0x80 ;  /* 0x000000000080781c */ /* 0x000fe20000f2e170 */
[----:B------:R-:W4:Y:S01]  /*1440*/  LDCU.64 UR6, c[0x0][0x390] ;  /* 0x00007200ff0677ac */ /* 0x000f220008000a00 */
[----:B------:R-:W1:Y:S01]  /*1450*/  LDCU UR53, c[0x0][0x370] ;  /* 0x00006e00ff3577ac */ /* 0x000e620008000800 */
[----:B------:R-:W1:Y:S01]  /*1460*/  LDCU.64 UR42, c[0x0][0x348] ;  /* 0x00006900ff2a77ac */ /* 0x000e620008000a00 */
[----:B--2---:R-:W-:Y:S01]  /*1470*/  UIADD3 UR5, UPT, UPT, UR5, 0x1f, URZ ;  /* 0x0000001f05057890 */ /* 0x004fe2000fffe0ff */
[----:B------:R-:W2:Y:S03]  /*1480*/  LDCU UR52, c[0x0][0x374] ;  /* 0x00006e80ff3477ac */ /* 0x000ea60008000800 */
[----:B------:R-:W-:Y:S01]  /*1490*/  USHF.R.S32.HI UR4, URZ, 0x1f, UR5 ;  /* 0x0000001fff047899 */ /* 0x000fe20008011405 */
[----:B------:R-:W-:Y:S01]  /*14a0*/  UMOV UR26, 0x1 ;  /* 0x00000001001a7882 */ /* 0x000fe20000000000 */
[----:B------:R-:W-:-:S02]  /*14b0*/  UMOV UR30, URZ ;  /* 0x000000ff001e7c82 */ /* 0x000fc40008000000 */
[----:B------:R-:W-:Y:S01]  /*14c0*/  ULEA.HI UR4, UR4, UR5, URZ, 0x5 ;  /* 0x0000000504047291 */ /* 0x000fe2000f8f28ff */
[----:B------:R-:W-:Y:S01]  /*14d0*/  UMOV UR31, URZ ;  /* 0x000000ff001f7c82 */ /* 0x000fe20008000000 */
[----:B------:R-:W-:Y:S02]  /*14e0*/  UMOV UR38, URZ ;  /* 0x000000ff00267c82 */ /* 0x000fe40008000000 */
[----:B------:R-:W-:-:S04]  /*14f0*/  USHF.R.S32.HI UR4, URZ, 0x5, UR4 ;  /* 0x00000005ff047899 */ /* 0x000fc80008011404 */
[----:B---3--:R-:W-:-:S04]  /*1500*/  UIMAD UR4, UR4, UR8, URZ ;  /* 0x00000008040472a4 */ /* 0x008fc8000f8e02ff */
[----:B----4-:R-:W-:-:S04]  /*1510*/  UIMAD UR4, UR4, UR6, URZ ;  /* 0x00000006040472a4 */ /* 0x010fc8000f8e02ff */
[----:B------:R-:W-:-:S04]  /*1520*/  UIMAD UR54, UR4, UR7, URZ ;  /* 0x00000007043672a4 */ /* 0x000fc8000f8e02ff */
[----:B------:R-:W-:Y:S02]  /*1530*/  UISETP.NE.AND UP1, UPT, UR54, URZ, UPT ;  /* 0x000000ff3600728c */ /* 0x000fe4000bf25270 */
[----:B------:R-:W-:-:S04]  /*1540*/  UISETP.LT.U32.AND UP0, UPT, UR54, 0xc, UPT ;  /* 0x0000000c3600788c */ /* 0x000fc8000bf01070 */
[----:B------:R-:W-:-:S04]  /*1550*/  USEL UR4, UR54, 0xc, UP0 ;  /* 0x0000000c36047887 */ /* 0x000fc80008000000 */
[----:B------:R-:W-:Y:S02]  /*1560*/  UIADD3 UR5, UPT, UPT, UR4, -0x1, URZ ;  /* 0xffffffff04057890 */ /* 0x000fe4000fffe0ff */
[----:B------:R-:W-:Y:S02]  /*1570*/  @!UP1 UIADD3 UR5, UPT, UPT, UR4, URZ, URZ ;  /* 0x000000ff04059290 */ /* 0x000fe4000fffe0ff */
[----:B------:R-:W-:Y:S02]  /*1580*/  UIADD3 UR50, UPT, UPT, UR54, -UR4, URZ ;  /* 0x8000000436327290 */ /* 0x000fe4000fffe0ff */
[----:B-12---:R-:W-:-:S12]  /*1590*/  UIADD3 UR55, UPT, UPT, UR5, 0x1, URZ ;  /* 0x0000000105377890 */ /* 0x006fd8000fffe0ff */
.L_x_33:
[----:B------:R-:W1:Y:S01]  /*15a0*/  S2UR UR36, SR_CgaCtaId ;  /* 0x00000000002479c3 */ /* 0x000e620000008800 */
[----:B------:R-:W-:Y:S01]  /*15b0*/  UMOV UR4, 0x400 ;  /* 0x0000040000047882 */ /* 0x000fe20000000000 */
[----:B------:R-:W-:Y:S01]  /*15c0*/  MOV R0, UR26 ;  /* 0x0000001a00007c02 */ /* 0x000fe20008000f00 */
[----:B------:R-:W-:Y:S02]  /*15d0*/  UISETP.NE.AND UP0, UPT, UR54, URZ, UPT ;  /* 0x000000ff3600728c */ /* 0x000fe4000bf05270 */
[----:B------:R-:W-:Y:S01]  /*15e0*/  USHF.L.U32 UR44, UR51, 0x7, URZ ;  /* 0x00000007332c7899 */ /* 0x000fe200080006ff */
[----:B------:R-:W-:Y:S01]  /*15f0*/  SHF.L.U32 R0, R0, 0x1f, RZ ;  /* 0x0000001f00007819 */ /* 0x000fe200000006ff */
[----:B------:R-:W-:Y:S01]  /*1600*/  USHF.L.U32 UR19, UR24, 0x7, URZ ;  /* 0x0000000718137899 */ /* 0x000fe200080006ff */
[----:B------:R-:W-:Y:S01]  /*1610*/  UMOV UR27, URZ ;  /* 0x000000ff001b7c82 */ /* 0x000fe20008000000 */
[----:B------:R-:W-:Y:S01]  /*1620*/  UMOV UR22, URZ ;  /* 0x000000ff00167c82 */ /* 0x000fe20008000000 */
[----:B------:R-:W-:Y:S01]  /*1630*/  UMOV UR21, URZ ;  /* 0x000000ff00157c82 */ /* 0x000fe20008000000 */
[----:B------:R-:W-:Y:S01]  /*1640*/  UMOV UR20, URZ ;  /* 0x000000ff00147c82 */ /* 0x000fe20008000000 */
[----:B-1----:R-:W-:-:S04]  /*1650*/  ULEA UR36, UR36, UR4, 0x18 ;  /* 0x0000000424247291 */ /* 0x002fc8000f8ec0ff */
[----:B------:R-:W-:-:S09]  /*1660*/  ULEA UR4, UR30, UR36, 0x3 ;  /* 0x000000241e047291 */ /* 0x000fd2000f8e18ff */
[----:B------:R1:W2:Y:S01]  /*1670*/  SYNCS.PHASECHK.TRANS64.TRYWAIT P0, [UR4+0x60], R0 ;  /* 0x00006000ff0075a7 */ /* 0x0002a20008001104 */
[----:B------:R-:W-:Y:S05]  /*1680*/  BRA.U !UP0, `(.L_x_18) ;  /* 0x0000000508947547 */ /* 0x000fea000b800000 */
[----:B------:R-:W3:Y:S01]  /*1690*/  LDCU.128 UR12, c[0x0][0x480] ;  /* 0x00009000ff0c77ac */ /* 0x000ee20008000c00 */
[----:B------:R-:W4:Y:S01]  /*16a0*/  LDCU.128 UR8, c[0x0][0x490] ;  /* 0x00009200ff0877ac */ /* 0x000f220008000c00 */
[----:B------:R-:W1:Y:S01]  /*16b0*/  LDCU.64 UR20, c[0x0][0x4c0] ;  /* 0x00009800ff1477ac */ /* 0x000e620008000a00 */
[----:B------:R-:W1:Y:S01]  /*16c0*/  LDCU.64 UR16, c[0x0][0x4f0] ;  /* 0x00009e00ff1077ac */ /* 0x000e620008000a00 */
[----:B------:R-:W1:Y:S01]  /*16d0*/  LDCU UR18, c[0x0][0x4c8] ;  /* 0x00009900ff1277ac */ /* 0x000e620008000800 */
[----:B---3--:R-:W-:Y:S02]  /*16e0*/  UIMAD.WIDE.U32 UR4, UR44, UR13, URZ ;  /* 0x0000000d2c0472a5 */ /* 0x008fe4000f8e00ff */
[----:B------:R-:W-:Y:S02]  /*16f0*/  UISETP.NE.AND UP0, UPT, UR12, 0x1, UPT ;  /* 0x000000010c00788c */ /* 0x000fe4000bf05270 */
[----:B------:R-:W-:Y:S01]  /*1700*/  USHF.R.U32.HI UR5, URZ, UR14, UR5 ;  /* 0x0000000eff057299 */ /* 0x000fe20008011605 */
[----:B------:R-:W3:Y:S03]  /*1710*/  LDCU UR45, c[0x0][0x38c] ;  /* 0x00007180ff2d77ac */ /* 0x000ee60008000800 */
[----:B------:R-:W-:-:S02]  /*1720*/  USEL UR5, UR44, UR5, !UP0 ;  /* 0x000000052c057287 */ /* 0x000fc4000c000000 */
[----:B------:R-:W-:Y:S02]  /*1730*/  UISETP.NE.AND UP0, UPT, UR15, 0x1, UPT ;  /* 0x000000010f00788c */ /* 0x000fe4000bf05270 */
[----:B----4-:R-:W-:Y:S01]  /*1740*/  UIMAD.WIDE.U32 UR6, UR5, UR8, URZ ;  /* 0x00000008050672a5 */ /* 0x010fe2000f8e00ff */
[----:B------:R-:W4:Y:S01]  /*1750*/  LDCU UR8, c[0x0][0x4a0] ;  /* 0x00009400ff0877ac */ /* 0x000f220008000800 */
[----:B------:R-:W1:Y:S05]  /*1760*/  LDCU UR23, c[0x0][0x4cc] ;  /* 0x00009980ff1777ac */ /* 0x000e6a0008000800 */
[----:B------:R-:W-:Y:S01]  /*1770*/  UMOV UR4, UR7 ;  /* 0x0000000700047c82 */ /* 0x000fe20008000000 */
[----:B------:R-:W1:Y:S01]  /*1780*/  LDCU.64 UR40, c[0x0][0x390] ;  /* 0x00007200ff2877ac */ /* 0x000e620008000a00 */
[----:B------:R-:W-:Y:S01]  /*1790*/  USHF.R.U32.HI UR4, URZ, UR9, UR4 ;  /* 0x00000009ff047299 */ /* 0x000fe20008011604 */
[----:B------:R-:W1:Y:S03]  /*17a0*/  LDCU UR9, c[0x0][0x4ec] ;  /* 0x00009d80ff0977ac */ /* 0x000e660008000800 */
[----:B------:R-:W-:-:S02]  /*17b0*/  USEL UR4, UR5, UR4, !UP0 ;  /* 0x0000000405047287 */ /* 0x000fc4000c000000 */
[----:B------:R-:W-:Y:S02]  /*17c0*/  UISETP.NE.AND UP0, UPT, UR10, 0x1, UPT ;  /* 0x000000010a00788c */ /* 0x000fe4000bf05270 */
[----:B------:R-:W-:Y:S01]  /*17d0*/  UIMAD.WIDE.U32 UR6, UR4, UR11, URZ ;  /* 0x0000000b040672a5 */ /* 0x000fe2000f8e00ff */
[----:B------:R-:W1:Y:S01]  /*17e0*/  LDCU.64 UR24, c[0x0][0x4d0] ;  /* 0x00009a00ff1877ac */ /* 0x000e620008000a00 */
[----:B------:R-:W-:-:S05]  /*17f0*/  UIADD3 UR38, UPT, UPT, UR55, UR31, URZ ;  /* 0x0000001f37267290 */ /* 0x000fca000fffe0ff */
[----:B------:R-:W-:Y:S01]  /*1800*/  UMOV UR6, UR7 ;  /* 0x0000000700067c82 */ /* 0x000fe20008000000 */
[----:B------:R-:W-:Y:S02]  /*1810*/  UIADD3 UR7, UPT, UPT, -UR4, URZ, URZ ;  /* 0x000000ff04077290 */ /* 0x000fe4000fffe1ff */
[----:B----4-:R-:W-:Y:S02]  /*1820*/  USHF.R.U32.HI UR6, URZ, UR8, UR6 ;  /* 0x00000008ff067299 */ /* 0x010fe40008011606 */
[----:B------:R-:W-:Y:S02]  /*1830*/  UIADD3 UR8, UPT, UPT, -UR5, URZ, URZ ;  /* 0x000000ff05087290 */ /* 0x000fe4000fffe1ff */
[----:B------:R-:W-:Y:S02]  /*1840*/  USEL UR14, UR4, UR6, !UP0 ;  /* 0x00000006040e7287 */ /* 0x000fe4000c000000 */
[----:B------:R-:W-:Y:S02]  /*1850*/  UIMAD UR7, UR15, UR7, UR5 ;  /* 0x000000070f0772a4 */ /* 0x000fe4000f8e0205 */
[----:B------:R-:W-:-:S02]  /*1860*/  UIADD3 UR6, UPT, UPT, -UR14, URZ, URZ ;  /* 0x000000ff0e067290 */ /* 0x000fc4000fffe1ff */
[----:B------:R-:W-:Y:S02]  /*1870*/  UIMAD UR8, UR12, UR8, UR44 ;  /* 0x000000080c0872a4 */ /* 0x000fe4000f8e022c */
[----:B------:R-:W-:Y:S02]  /*1880*/  UIMAD UR13, UR10, UR6, UR4 ;  /* 0x000000060a0d72a4 */ /* 0x000fe4000f8e0204 */
[----:B-1----:R-:W-:Y:S02]  /*1890*/  UIMAD UR11, UR8, UR20, UR9 ;  /* 0x00000014080b72a4 */ /* 0x002fe4000f8e0209 */
[----:B------:R-:W-:Y:S01]  /*18a0*/  UIMAD UR12, UR7, UR21, UR16 ;  /* 0x00000015070c72a4 */ /* 0x000fe2000f8e0210 */
[----:B------:R-:W1:Y:S02]  /*18b0*/  LDCU.64 UR4, c[0x0][0x4f8] ;  /* 0x00009f00ff0477ac */ /* 0x000e640008000a00 */
[----:B------:R-:W4:Y:S01]  /*18c0*/  LDCU UR6, c[0x0][0x500] ;  /* 0x0000a000ff0677ac */ /* 0x000f220008000800 */
[----:B------:R-:W-:Y:S01]  /*18d0*/  UIMAD UR13, UR13, UR18, UR17 ;  /* 0x000000120d0d72a4 */ /* 0x000fe2000f8e0211 */
[----:B------:R-:W-:Y:S01]  /*18e0*/  UMOV UR27, URZ ;  /* 0x000000ff001b7c82 */ /* 0x000fe20008000000 */
[----:B------:R-:W-:Y:S01]  /*18f0*/  UMOV UR7, UR30 ;  /* 0x0000001e00077c82 */ /* 0x000fe20008000000 */
[----:B------:R-:W-:Y:S01]  /*1900*/  UMOV UR20, URZ ;  /* 0x000000ff00147c82 */ /* 0x000fe20008000000 */
[----:B------:R-:W-:Y:S01]  /*1910*/  UMOV UR21, URZ ;  /* 0x000000ff00157c82 */ /* 0x000fe20008000000 */
[----:B---3--:R-:W-:-:S07]  /*1920*/  UMOV UR22, URZ ;  /* 0x000000ff00167c82 */ /* 0x008fce0008000000 */
.L_x_23:
[----:B------:R-:W-:Y:S01]  /*1930*/  @!P3 MOV R3, 0x4000 ;  /* 0x000040000003b802 */ /* 0x000fe20000000f00 */
[----:B------:R-:W-:Y:S01]  /*1940*/  ULEA UR9, UR7, UR36, 0x3 ;  /* 0x0000002407097291 */ /* 0x000fe2000f8e18ff */
[----:B--2---:R-:W-:Y:S11]  /*1950*/  @P0 BRA `(.L_x_19) ;  /* 0x0000000000100947 */ /* 0x004ff60003800000 */
[----:B------:R-:W-:Y:S04]  /*1960*/  MOV R4, UR26 ;  /* 0x0000001a00047c02 */ /* 0x000fe80008000f00 */
[----:B------:R-:W-:Y:S04]  /*1970*/  SHF.L.U32 R4, R4, 0x1f, RZ ;  /* 0x0000001f04047819 */ /* 0x000fe800000006ff */
[----:B------:R-:W2:Y:S02]  /*1980*/  SYNCS.PHASECHK.TRANS64.TRYWAIT P0, [UR9+0x60], R4 ;  /* 0x00006004ff0075a7 */ /* 0x000ea40008001109 */
[----:B--2---:R-:W-:Y:S05]  /*1990*/  @!P0 BRA `(.L_x_20) ;  /* 0x0000008000e88947 */ /* 0x004fea0003800000 */
.L_x_19:
[----:B------:R3:W-:Y:S01]  /*19a0*/  @!P3 SYNCS.ARRIVE.TRANS64 RZ, [UR9], R3 ;  /* 0x00000003ffffb9a7 */ /* 0x0007e20008000009 */
[----:B------:R-:W-:Y:S04]  /*19b0*/  BSSY.RECONVERGENT B0, `(.L_x_21) ;  /* 0x0000003000007945 */ /* 0x000fe80003800200 */
[----:B------:R-:W-:Y:S05]  /*19c0*/  @P2 BRA `(.L_x_22) ;  /* 0x0000000000042947 */ /* 0x000fea0003800000 */
[----:B-1--4-:R-:W-:Y:S05]  /*19d0*/  BPT.TRAP 0x1 ;  /* 0x000000040000795c */ /* 0x012fea0000300000 */
.L_x_22:
[----:B-1--4-:R-:W-:Y:S05]  /*19e0*/  BSYNC.RECONVERGENT B0 ;  /* 0x0000000000007941 */ /* 0x012fea0003800200 */
.L_x_21:
[----:B------:R-:W-:Y:S02]  /*19f0*/  UIADD3 UR8, UPT, UPT, UR7, 0x1, URZ ;  /* 0x0000000107087890 */ /* 0x000fe4000fffe0ff */
[----:B------:R-:W-:Y:S02]  /*1a00*/  UIMAD UR15, UR20, UR23, UR4 ;  /* 0x00000017140f72a4 */ /* 0x000fe4000f8e0204 */
[----:B------:R-:W-:Y:S02]  /*1a10*/  UISETP.NE.AND UP0, UPT, UR8, 0xc, UPT ;  /* 0x0000000c0800788c */ /* 0x000fe4000bf05270 */
[----:B------:R-:W-:Y:S02]  /*1a20*/  ULEA UR16, UR7, UR36, 0xd ;  /* 0x0000002407107291 */ /* 0x000fe4000f8e68ff */
[----:B------:R-:W-:Y:S02]  /*1a30*/  USEL UR10, URZ, 0x1, UP0 ;  /* 0x00000001ff0a7887 */ /* 0x000fe40008000000 */
[----:B------:R-:W-:Y:S02]  /*1a40*/  USEL UR30, UR8, URZ, UP0 ;  /* 0x000000ff081e7287 */ /* 0x000fe40008000000 */
[----:B------:R-:W-:Y:S02]  /*1a50*/  ULOP3.LUT UR26, UR26, UR10, URZ, 0x3c, !UPT ;  /* 0x0000000a1a1a7292 */ /* 0x000fe4000f8e3cff */
[----:B------:R-:W-:Y:S02]  /*1a60*/  ULEA UR8, UR30, UR36, 0x3 ;  /* 0x000000241e087291 */ /* 0x000fe4000f8e18ff */
[----:B------:R-:W-:Y:S02]  /*1a70*/  UIADD3 UR34, UP0, UPT, UR42, 0x80, URZ ;  /* 0x000000802a227890 */ /* 0x000fe4000ff1e0ff */
[----:B------:R-:W-:Y:S01]  /*1a80*/  USHF.L.U32 UR10, UR27, 0x5, URZ ;  /* 0x000000051b0a7899 */ /* 0x000fe200080006ff */
[----:B--2---:R-:W-:Y:S01]  /*1a90*/  MOV R0, UR26 ;  /* 0x0000001a00007c02 */ /* 0x004fe20008000f00 */
[----:B------:R-:W-:Y:S02]  /*1aa0*/  UIADD3.X UR35, UPT, UPT, URZ, UR43, URZ, UP0, !UPT ;  /* 0x0000002bff237290 */ /* 0x000fe400087fe4ff */
[----:B------:R-:W-:Y:S01]  /*1ab0*/  UIADD3 UR32, UP3, UPT, UR42, 0x200, URZ ;  /* 0x000002002a207890 */ /* 0x000fe2000ff7e0ff */
[----:B------:R-:W-:Y:S01]  /*1ac0*/  SHF.L.U32 R0, R0, 0x1f, RZ ;  /* 0x0000001f00007819 */ /* 0x000fe200000006ff */
[----:B------:R-:W-:Y:S02]  /*1ad0*/  UIADD3 UR37, UPT, UPT, UR20, 0x1, URZ ;  /* 0x0000000114257890 */ /* 0x000fe4000fffe0ff */
[----:B------:R-:W-:Y:S01]  /*1ae0*/  UIADD3.X UR33, UPT, UPT, URZ, UR43, URZ, UP3, !UPT ;  /* 0x0000002bff217290 */ /* 0x000fe20009ffe4ff */
[----:B------:R1:W2:Y:S01]  /*1af0*/  SYNCS.PHASECHK.TRANS64.TRYWAIT P0, [UR8+0x60], R0 ;  /* 0x00006000ff0075a7 */ /* 0x0002a20008001108 */
[----:B------:R-:W-:Y:S02]  /*1b00*/  UIMAD UR8, UR21, UR24, UR5 ;  /* 0x00000018150872a4 */ /* 0x000fe4000f8e0205 */
[----:B------:R-:W-:Y:S02]  /*1b10*/  UIMAD UR7, UR22, UR25, UR6 ;  /* 0x00000019160772a4 */ /* 0x000fe4000f8e0206 */
[----:B------:R-:W-:Y:S02]  /*1b20*/  ULEA UR15, UR8, UR15, 0x5 ;  /* 0x0000000f080f7291 */ /* 0x000fe4000f8e28ff */
[----:B------:R-:W-:Y:S02]  /*1b30*/  UIADD3 UR8, UPT, UPT, UR16, 0x8400, URZ ;  /* 0x0000840010087890 */ /* 0x000fe4000fffe0ff */
[----:B------:R-:W-:Y:S02]  /*1b40*/  ULEA UR7, UR7, UR15, 0xa ;  /* 0x0000000f07077291 */ /* 0x000fe4000f8e50ff */
[----:B------:R-:W-:Y:S02]  /*1b50*/  UIADD3 UR16, UPT, UPT, UR16, 0x20400, URZ ;  /* 0x0002040010107890 */ /* 0x000fe4000fffe0ff */
[----:B------:R-:W-:Y:S02]  /*1b60*/  UPRMT UR7, UR7, 0x5410, URZ ;  /* 0x0000541007077896 */ /* 0x000fe400080000ff */
[----:B------:R-:W-:Y:S02]  /*1b70*/  UISETP.NE.AND UP2, UPT, UR37, UR45, UPT ;  /* 0x0000002d2500728c */ /* 0x000fe4000bf45270 */
[----:B------:R-:W-:Y:S02]  /*1b80*/  UIADD3 UR29, UPT, UPT, UR21, 0x1, URZ ;  /* 0x00000001151d7890 */ /* 0x000fe4000fffe0ff */
[----:B------:R-:W-:Y:S02]  /*1b90*/  UIADD3 UR28, UPT, UPT, UR22, 0x1, URZ ;  /* 0x00000001161c7890 */ /* 0x000fe4000fffe0ff */
[----:B------:R-:W-:Y:S01]  /*1ba0*/  UIADD3 UR31, UPT, UPT, UR31, 0x1, URZ ;  /* 0x000000011f1f7890 */ /* 0x000fe2000fffe0ff */
[----:B------:R4:W-:Y:S01]  /*1bb0*/  UTMALDG.5D.IM2COL [UR8], [UR34], UR7 ;  /* 0x00000008220073b4 */ /* 0x0009e20008060007 */
[----:B------:R-:W-:Y:S01]  /*1bc0*/  UMOV UR46, 0x0 ;  /* 0x00000000002e7882 */ /* 0x000fe20000000000 */
[----:B------:R-:W-:Y:S01]  /*1bd0*/  UMOV UR47, 0x10000000 ;  /* 0x10000000002f7882 */ /* 0x000fe20000000000 */
[----:B------:R-:W-:Y:S01]  /*1be0*/  UMOV UR17, UR9 ;  /* 0x0000000900117c82 */ /* 0x000fe20008000000 */
[----:B------:R-:W-:Y:S01]  /*1bf0*/  @UP2 UIADD3 UR29, UPT, UPT, UR21, URZ, URZ ;  /* 0x000000ff151d2290 */ /* 0x000fe2000fffe0ff */
[----:B------:R-:W-:Y:S03]  /*1c00*/  UMOV UR18, UR10 ;  /* 0x0000000a00127c82 */ /* 0x000fe60008000000 */
[----:B------:R-:W-:Y:S01]  /*1c10*/  UISETP.NE.AND UP1, UPT, UR29, UR40, UPT ;  /* 0x000000281d00728c */ /* 0x000fe2000bf25270 */
[----:B------:R3:W-:Y:S10]  /*1c20*/  UTMALDG.5D [UR16], [UR32], desc[UR46] ;  /* 0x00002e10200075b4 */ /* 0x0007f40008021000 */
[----:B------:R-:W-:Y:S04]  /*1c30*/  @UP1 UIADD3 UR28, UPT, UPT, UR22, URZ, URZ ;  /* 0x000000ff161c1290 */ /* 0x000fe8000fffe0ff */
[----:B------:R-:W-:Y:S02]  /*1c40*/  UISETP.NE.AND UP0, UPT, UR28, UR41, UPT ;  /* 0x000000291c00728c */ /* 0x000fe4000bf05270 */
[----:B----4-:R-:W-:Y:S09]  /*1c50*/  UIADD3 UR8, UPT, UPT, UR27, 0x1, URZ ;  /* 0x000000011b087890 */ /* 0x010ff2000fffe0ff */
[----:B------:R-:W-:Y:S01]  /*1c60*/  @UP0 UIADD3 UR8, UPT, UPT, UR27, URZ, URZ ;  /* 0x000000ff1b080290 */ /* 0x000fe2000fffe0ff */
[----:B------:R-:W-:Y:S06]  /*1c70*/  UMOV UR7, UR30 ;  /* 0x0000001e00077c82 */ /* 0x000fec0008000000 */
[----:B------:R-:W-:Y:S01]  /*1c80*/  UMOV UR27, UR8 ;  /* 0x00000008001b7c82 */ /* 0x000fe20008000000 */
[----:B---3--:R-:W-:Y:S02]  /*1c90*/  USEL UR22, UR28, URZ, UP0 ;  /* 0x000000ff1c167287 */ /* 0x008fe40008000000 */
[----:B------:R-:W-:Y:S02]  /*1ca0*/  UISETP.NE.AND UP0, UPT, UR31, UR38, UPT ;  /* 0x000000261f00728c */ /* 0x000fe4000bf05270 */
[----:B------:R-:W-:Y:S02]  /*1cb0*/  USEL UR20, UR37, URZ, UP2 ;  /* 0x000000ff25147287 */ /* 0x000fe40009000000 */
[----:B------:R-:W-:Y:S05]  /*1cc0*/  USEL UR21, UR29, URZ, UP1 ;  /* 0x000000ff1d157287 */ /* 0x000fea0008800000 */
[----:B-1----:R-:W-:Y:S07]  /*1cd0*/  BRA.U UP0, `(.L_x_23) ;  /* 0xfffffffd00147547 */ /* 0x002fee000b83ffff */
.L_x_18:
[----:B------:R-:W-:Y:S01]  /*1ce0*/  ULEA UR4, UR30, UR36, 0x3 ;  /* 0x000000241e047291 */ /* 0x000fe2000f8e18ff */
[----:B-1----:R-:W-:Y:S01]  /*1cf0*/  MOV R0, UR26 ;  /* 0x0000001a00007c02 */ /* 0x002fe20008000f00 */
[----:B------:R-:W-:Y:S01]  /*1d00*/  @!P1 SYNCS.ARRIVE.TRANS64.A1T0 RZ, [UR36+0x108], RZ ;  /* 0x000108ffffff99a7 */ /* 0x000fe20008100024 */
[----:B------:R-:W-:Y:S02]  /*1d10*/  UISETP.GE.AND UP0, UPT, UR50, 0x1, UPT ;  /* 0x000000013200788c */ /* 0x000fe4000bf06270 */
[----:B------:R-:W-:-:S04]  /*1d20*/  SHF.L.U32 R0, R0, 0x1f, RZ ;  /* 0x0000001f00007819 */ /* 0x000fc800000006ff */
[----:B--2---:R1:W2:Y:S03]  /*1d30*/  SYNCS.PHASECHK.TRANS64.TRYWAIT P0, [UR4+0x60], R0 ;  /* 0x00006000ff0075a7 */ /* 0x0042a60008001104 */
[----:B------:R-:W-:Y:S05]  /*1d40*/  BRA.U !UP0, `(.L_x_24) ;  /* 0x00000005088c7547 */ /* 0x000fea000b800000 */
[----:B------:R-:W3:Y:S01]  /*1d50*/  LDCU.128 UR8, c[0x0][0x480] ;  /* 0x00009000ff0877ac */ /* 0x000ee20008000c00 */
[----:B------:R-:W4:Y:S01]  /*1d60*/  LDCU.128 UR32, c[0x0][0x490] ;  /* 0x00009200ff2077ac */ /* 0x000f220008000c00 */
[----:B------:R-:W1:Y:S01]  /*1d70*/  LDCU.64 UR28, c[0x0][0x4c0] ;  /* 0x00009800ff1c77ac */ /* 0x000e620008000a00 */
[----:B------:R-:W1:Y:S01]  /*1d80*/  LDCU UR13, c[0x0][0x4c8] ;  /* 0x00009900ff0d77ac */ /* 0x000e620008000800 */
[----:B------:R-:W1:Y:S01]  /*1d90*/  LDCU.64 UR16, c[0x0][0x4f0] ;  /* 0x00009e00ff1077ac */ /* 0x000e620008000a00 */
[----:B---3--:R-:W-:Y:S02]  /*1da0*/  UIMAD.WIDE.U32 UR4, UR44, UR9, URZ ;  /* 0x000000092c0472a5 */ /* 0x008fe4000f8e00ff */
[----:B------:R-:W-:Y:S02]  /*1db0*/  UISETP.NE.AND UP0, UPT, UR8, 0x1, UPT ;  /* 0x000000010800788c */ /* 0x000fe4000bf05270 */
[----:B------:R-:W-:Y:S01]  /*1dc0*/  USHF.R.U32.HI UR5, URZ, UR10, UR5 ;  /* 0x0000000aff057299 */ /* 0x000fe20008011605 */
[----:B------:R-:W3:Y:S03]  /*1dd0*/  LDCU UR9, c[0x0][0x4a0] ;  /* 0x00009400ff0977ac */ /* 0x000ee60008000800 */
[----:B------:R-:W-:-:S02]  /*1de0*/  USEL UR5, UR44, UR5, !UP0 ;  /* 0x000000052c057287 */ /* 0x000fc4000c000000 */
[----:B------:R-:W-:Y:S02]  /*1df0*/  UISETP.NE.AND UP0, UPT, UR11, 0x1, UPT ;  /* 0x000000010b00788c */ /* 0x000fe4000bf05270 */
[----:B----4-:R-:W-:Y:S01]  /*1e00*/  UIMAD.WIDE.U32 UR6, UR5, UR32, URZ ;  /* 0x00000020050672a5 */ /* 0x010fe2000f8e00ff */
[----:B------:R-:W1:Y:S01]  /*1e10*/  LDCU UR10, c[0x0][0x4ec] ;  /* 0x00009d80ff0a77ac */ /* 0x000e620008000800 */
[----:B------:R-:W4:Y:S05]  /*1e20*/  LDCU UR46, c[0x0][0x38c] ;  /* 0x00007180ff2e77ac */ /* 0x000f2a0008000800 */
[----:B------:R-:W-:Y:S01]  /*1e30*/  UMOV UR4, UR7 ;  /* 0x0000000700047c82 */ /* 0x000fe20008000000 */
[----:B------:R-:W1:Y:S01]  /*1e40*/  LDCU UR23, c[0x0][0x4cc] ;  /* 0x00009980ff1777ac */ /* 0x000e620008000800 */
[----:B------:R-:W-:Y:S01]  /*1e50*/  USHF.R.U32.HI UR4, URZ, UR33, UR4 ;  /* 0x00000021ff047299 */ /* 0x000fe20008011604 */
[----:B------:R-:W1:Y:S03]  /*1e60*/  LDCU.64 UR40, c[0x0][0x390] ;  /* 0x00007200ff2877ac */ /* 0x000e660008000a00 */
[----:B------:R-:W-:-:S02]  /*1e70*/  USEL UR4, UR5, UR4, !UP0 ;  /* 0x0000000405047287 */ /* 0x000fc4000c000000 */
[----:B------:R-:W-:Y:S02]  /*1e80*/  UISETP.NE.AND UP0, UPT, UR34, 0x1, UPT ;  /* 0x000000012200788c */ /* 0x000fe4000bf05270 */
[----:B------:R-:W-:Y:S01]  /*1e90*/  UIMAD.WIDE.U32 UR6, UR4, UR35, URZ ;  /* 0x00000023040672a5 */ /* 0x000fe2000f8e00ff */
[----:B------:R-:W1:Y:S01]  /*1ea0*/  LDCU.64 UR24, c[0x0][0x4d0] ;  /* 0x00009a00ff1877ac */ /* 0x000e620008000a00 */
[----:B------:R-:W-:-:S05]  /*1eb0*/  UIADD3 UR38, UPT, UPT, UR50, UR38, URZ ;  /* 0x0000002632267290 */ /* 0x000fca000fffe0ff */
[----:B------:R-:W-:Y:S01]  /*1ec0*/  UMOV UR6, UR7 ;  /* 0x0000000700067c82 */ /* 0x000fe20008000000 */
[----:B------:R-:W-:Y:S02]  /*1ed0*/  UIADD3 UR7, UPT, UPT, -UR5, URZ, URZ ;  /* 0x000000ff05077290 */ /* 0x000fe4000fffe1ff */
[----:B---3--:R-:W-:Y:S02]  /*1ee0*/  USHF.R.U32.HI UR6, URZ, UR9, UR6 ;  /* 0x00000009ff067299 */ /* 0x008fe40008011606 */
[----:B------:R-:W-:Y:S02]  /*1ef0*/  UIMAD UR7, UR8, UR7, UR44 ;  /* 0x00000007080772a4 */ /* 0x000fe4000f8e022c */
[----:B------:R-:W-:Y:S02]  /*1f00*/  USEL UR14, UR4, UR6, !UP0 ;  /* 0x00000006040e7287 */ /* 0x000fe4000c000000 */
[----:B------:R-:W-:Y:S02]  /*1f10*/  UIADD3 UR6, UPT, UPT, -UR4, URZ, URZ ;  /* 0x000000ff04067290 */ /* 0x000fe4000fffe1ff */
[----:B------:R-:W-:-:S02]  /*1f20*/  UIADD3 UR9, UPT, UPT, -UR14, URZ, URZ ;  /* 0x000000ff0e097290 */ /* 0x000fc4000fffe1ff */
[----:B------:R-:W-:Y:S02]  /*1f30*/  UIMAD UR12, UR11, UR6, UR5 ;  /* 0x000000060b0c72a4 */ /* 0x000fe4000f8e0205 */
[----:B------:R-:W-:Y:S02]  /*1f40*/  UIMAD UR9, UR34, UR9, UR4 ;  /* 0x00000009220972a4 */ /* 0x000fe4000f8e0204 */
[----:B-1----:R-:W-:Y:S01]  /*1f50*/  UIMAD UR11, UR7, UR28, UR10 ;  /* 0x0000001c070b72a4 */ /* 0x002fe2000f8e020a */
[----:B------:R-:W1:Y:S02]  /*1f60*/  LDCU.64 UR4, c[0x0][0x4f8] ;  /* 0x00009f00ff0477ac */ /* 0x000e640008000a00 */
[----:B------:R-:W3:Y:S01]  /*1f70*/  LDCU UR6, c[0x0][0x500] ;  /* 0x0000a000ff0677ac */ /* 0x000ee20008000800 */
[----:B------:R-:W-:Y:S02]  /*1f80*/  UIMAD UR12, UR12, UR29, UR16 ;  /* 0x0000001d0c0c72a4 */ /* 0x000fe4000f8e0210 */
[----:B------:R-:W-:Y:S01]  /*1f90*/  UIMAD UR13, UR9, UR13, UR17 ;  /* 0x0000000d090d72a4 */ /* 0x000fe2000f8e0211 */
[----:B------:R-:W-:Y:S01]  /*1fa0*/  UMOV UR37, UR50 ;  /* 0x0000003200257c82 */ /* 0x000fe20008000000 */
[----:B----4-:R-:W-:-:S10]  /*1fb0*/  UMOV UR7, UR30 ;  /* 0x0000001e00077c82 */ /* 0x010fd40008000000 */
.L_x_29:
[----:B------:R-:W-:Y:S01]  /*1fc0*/  @!P3 MOV R3, 0x4000 ;  /* 0x000040000003b802 */ /* 0x000fe20000000f00 */
[----:B------:R-:W-:Y:S01]  /*1fd0*/  ULEA UR9, UR7, UR36, 0x3 ;  /* 0x0000002407097291 */ /* 0x000fe2000f8e18ff */
[----:B--2---:R-:W-:Y:S11]  /*1fe0*/  @P0 BRA `(.L_x_25) ;  /* 0x0000000000100947 */ /* 0x004ff60003800000 */
[----:B------:R-:W-:Y:S04]  /*1ff0*/  MOV R4, UR26 ;  /* 0x0000001a00047c02 */ /* 0x000fe80008000f00 */
[----:B------:R-:W-:Y:S04]  /*2000*/  SHF.L.U32 R4, R4, 0x1f, RZ ;  /* 0x0000001f04047819 */ /* 0x000fe800000006ff */
[----:B------:R-:W2:Y:S02]  /*2010*/  SYNCS.PHASECHK.TRANS64.TRYWAIT P0, [UR9+0x60], R4 ;  /* 0x00006004ff0075a7 */ /* 0x000ea40008001109 */
[----:B--2---:R-:W-:Y:S05]  /*2020*/  @!P0 BRA `(.L_x_26) ;  /* 0x0000007c005c8947 */ /* 0x004fea0003800000 */
.L_x_25:
[----:B------:R4:W-:Y:S01]  /*2030*/  @!P3 SYNCS.ARRIVE.TRANS64 RZ, [UR9], R3 ;  /* 0x00000003ffffb9a7 */ /* 0x0009e20008000009 */
[----:B------:R-:W-:Y:S04]  /*2040*/  BSSY.RECONVERGENT B0, `(.L_x_27) ;  /* 0x0000003000007945 */ /* 0x000fe80003800200 */
[----:B------:R-:W-:Y:S05]  /*2050*/  @P2 BRA `(.L_x_28) ;  /* 0x0000000000042947 */ /* 0x000fea0003800000 */
[----:B-1-3--:R-:W-:Y:S05]  /*2060*/  BPT.TRAP 0x1 ;  /* 0x000000040000795c */ /* 0x00afea0000300000 */
.L_x_28:
[----:B-1-3--:R-:W-:Y:S05]  /*2070*/  BSYNC.RECONVERGENT B0 ;  /* 0x0000000000007941 */ /* 0x00afea0003800200 */
.L_x_27:
[----:B------:R-:W-:Y:S02]  /*2080*/  UIADD3 UR8, UPT, UPT, UR7, 0x1, URZ ;  /* 0x0000000107087890 */ /* 0x000fe4000fffe0ff */
[----:B------:R-:W-:Y:S02]  /*2090*/  UIMAD UR16, UR20, UR23, UR4 ;  /* 0x00000017141072a4 */ /* 0x000fe4000f8e0204 */
[----:B------:R-:W-:Y:S02]  /*20a0*/  UISETP.NE.AND UP0, UPT, UR8, 0xc, UPT ;  /* 0x0000000c0800788c */ /* 0x000fe4000bf05270 */
[----:B------:R-:W-:Y:S02]  /*20b0*/  UIMAD UR15, UR21, UR24, UR5 ;  /* 0x00000018150f72a4 */ /* 0x000fe4000f8e0205 */
[----:B------:R-:W-:Y:S02]  /*20c0*/  USEL UR10, URZ, 0x1, UP0 ;  /* 0x00000001ff0a7887 */ /* 0x000fe40008000000 */
[----:B------:R-:W-:Y:S02]  /*20d0*/  USEL UR30, UR8, URZ, UP0 ;  /* 0x000000ff081e7287 */ /* 0x000fe40008000000 */
[----:B------:R-:W-:Y:S02]  /*20e0*/  ULOP3.LUT UR26, UR26, UR10, URZ, 0x3c, !UPT ;  /* 0x0000000a1a1a7292 */ /* 0x000fe4000f8e3cff */
[----:B------:R-:W-:Y:S02]  /*20f0*/  ULEA UR8, UR30, UR36, 0x3 ;  /* 0x000000241e087291 */ /* 0x000fe4000f8e18ff */
[----:B------:R-:W-:Y:S02]  /*2100*/  ULEA UR18, UR7, UR36, 0xd ;  /* 0x0000002407127291 */ /* 0x000fe4000f8e68ff */
[----:B------:R-:W-:Y:S01]  /*2110*/  UIMAD UR7, UR22, UR25, UR6 ;  /* 0x00000019160772a4 */ /* 0x000fe2000f8e0206 */
[----:B--2---:R-:W-:Y:S01]  /*2120*/  MOV R0, UR26 ;  /* 0x0000001a00007c02 */ /* 0x004fe20008000f00 */
[----:B------:R-:W-:Y:S02]  /*2130*/  ULEA UR15, UR15, UR16, 0x5 ;  /* 0x000000100f0f7291 */ /* 0x000fe4000f8e28ff */
[----:B------:R-:W-:Y:S01]  /*2140*/  UIADD3 UR34, UP0, UPT, UR42, 0x80, URZ ;  /* 0x000000802a227890 */ /* 0x000fe2000ff1e0ff */
[----:B------:R-:W-:Y:S01]  /*2150*/  SHF.L.U32 R0, R0, 0x1f, RZ ;  /* 0x0000001f00007819 */ /* 0x000fe200000006ff */
[----:B------:R-:W-:Y:S02]  /*2160*/  ULEA UR7, UR7, UR15, 0xa ;  /* 0x0000000f07077291 */ /* 0x000fe4000f8e50ff */
[----:B------:R-:W-:Y:S01]  /*2170*/  USHF.L.U32 UR10, UR27, 0x5, URZ ;  /* 0x000000051b0a7899 */ /* 0x000fe200080006ff */
[----:B------:R1:W2:Y:S01]  /*2180*/  SYNCS.PHASECHK.TRANS64.TRYWAIT P0, [UR8+0x60], R0 ;  /* 0x00006000ff0075a7 */ /* 0x0002a20008001108 */
[----:B------:R-:W-:Y:S02]  /*2190*/  UIADD3.X UR35, UPT, UPT, URZ, UR43, URZ, UP0, !UPT ;  /* 0x0000002bff237290 */ /* 0x000fe400087fe4ff */
[----:B------:R-:W-:Y:S02]  /*21a0*/  UIADD3 UR8, UPT, UPT, UR18, 0x8400, URZ ;  /* 0x0000840012087890 */ /* 0x000fe4000fffe0ff */
[----:B------:R-:W-:Y:S02]  /*21b0*/  UPRMT UR7, UR7, 0x5410, URZ ;  /* 0x0000541007077896 */ /* 0x000fe400080000ff */
[----:B------:R-:W-:Y:S02]  /*21c0*/  UIADD3 UR32, UP3, UPT, UR42, 0x200, URZ ;  /* 0x000002002a207890 */ /* 0x000fe4000ff7e0ff */
[----:B------:R-:W-:Y:S02]  /*21d0*/  UIADD3 UR16, UPT, UPT, UR18, 0x20400, URZ ;  /* 0x0002040012107890 */ /* 0x000fe4000fffe0ff */
[----:B------:R-:W-:Y:S02]  /*21e0*/  UIADD3.X UR33, UPT, UPT, URZ, UR43, URZ, UP3, !UPT ;  /* 0x0000002bff217290 */ /* 0x000fe40009ffe4ff */
[----:B------:R-:W-:Y:S01]  /*21f0*/  UIADD3 UR31, UPT, UPT, UR20, 0x1, URZ ;  /* 0x00000001141f7890 */ /* 0x000fe2000fffe0ff */
[----:B------:R3:W-:Y:S01]  /*2200*/  UTMALDG.5D.IM2COL [UR8], [UR34], UR7 ;  /* 0x00000008220073b4 */ /* 0x0007e20008060007 */
[----:B------:R-:W-:Y:S02]  /*2210*/  UIADD3 UR29, UPT, UPT, UR21, 0x1, URZ ;  /* 0x00000001151d7890 */ /* 0x000fe4000fffe0ff */
[----:B------:R-:W-:Y:S02]  /*2220*/  UISETP.NE.AND UP2, UPT, UR31, UR46, UPT ;  /* 0x0000002e1f00728c */ /* 0x000fe4000bf45270 */
[----:B------:R-:W-:Y:S01]  /*2230*/  UIADD3 UR28, UPT, UPT, UR22, 0x1, URZ ;  /* 0x00000001161c7890 */ /* 0x000fe2000fffe0ff */
[----:B------:R-:W-:Y:S01]  /*2240*/  UMOV UR44, 0x0 ;  /* 0x00000000002c7882 */ /* 0x000fe20000000000 */
[----:B------:R-:W-:Y:S01]  /*2250*/  UMOV UR45, 0x10000000 ;  /* 0x10000000002d7882 */ /* 0x000fe20000000000 */
[----:B------:R-:W-:Y:S01]  /*2260*/  UMOV UR17, UR9 ;  /* 0x0000000900117c82 */ /* 0x000fe20008000000 */
[----:B------:R-:W-:Y:S02]  /*2270*/  UMOV UR18, UR10 ;  /* 0x0000000a00127c82 */ /* 0x000fe40008000000 */
[----:B------:R4:W-:Y:S03]  /*2280*/  UTMALDG.5D [UR16], [UR32], desc[UR44] ;  /* 0x00002c10200075b4 */ /* 0x0009e60008021000 */
[----:B------:R-:W-:Y:S04]  /*2290*/  @UP2 UIADD3 UR29, UPT, UPT, UR21, URZ, URZ ;  /* 0x000000ff151d2290 */ /* 0x000fe8000fffe0ff */
[----:B------:R-:W-:Y:S11]  /*22a0*/  UISETP.NE.AND UP1, UPT, UR29, UR40, UPT ;  /* 0x000000281d00728c */ /* 0x000ff6000bf25270 */
[----:B------:R-:W-:Y:S04]  /*22b0*/  @UP1 UIADD3 UR28, UPT, UPT, UR22, URZ, URZ ;  /* 0x000000ff161c1290 */ /* 0x000fe8000fffe0ff */
[----:B------:R-:W-:Y:S02]  /*22c0*/  UISETP.NE.AND UP0, UPT, UR28, UR41, UPT ;  /* 0x000000291c00728c */ /* 0x000fe4000bf05270 */
[----:B---3--:R-:W-:Y:S02]  /*22d0*/  UIADD3 UR8, UPT, UPT, UR27, 0x1, URZ ;  /* 0x000000011b087890 */ /* 0x008fe4000fffe0ff */
[----:B------:R-:W-:Y:S07]  /*22e0*/  UIADD3 UR7, UPT, UPT, UR37, -0x1, URZ ;  /* 0xffffffff25077890 */ /* 0x000fee000fffe0ff */
[----:B------:R-:W-:Y:S07]  /*22f0*/  @UP0 UIADD3 UR8, UPT, UPT, UR27, URZ, URZ ;  /* 0x000000ff1b080290 */ /* 0x000fee000fffe0ff */
[----:B------:R-:W-:Y:S01]  /*2300*/  UMOV UR27, UR8 ;  /* 0x00000008001b7c82 */ /* 0x000fe20008000000 */
[----:B----4-:R-:W-:Y:S02]  /*2310*/  USEL UR22, UR28, URZ, UP0 ;  /* 0x000000ff1c167287 */ /* 0x010fe40008000000 */
[----:B------:R-:W-:Y:S02]  /*2320*/  UISETP.GT.U32.AND UP0, UPT, UR37, 0x1, UPT ;  /* 0x000000012500788c */ /* 0x000fe4000bf04070 */
[----:B------:R-:W-:Y:S02]  /*2330*/  USEL UR20, UR31, URZ, UP2 ;  /* 0x000000ff1f147287 */ /* 0x000fe40009000000 */
[----:B------:R-:W-:Y:S01]  /*2340*/  USEL UR21, UR29, URZ, UP1 ;  /* 0x000000ff1d157287 */ /* 0x000fe20008800000 */
[----:B------:R-:W-:Y:S01]  /*2350*/  UMOV UR37, UR7 ;  /* 0x0000000700257c82 */ /* 0x000fe20008000000 */
[----:B------:R-:W-:Y:S03]  /*2360*/  UMOV UR7, UR30 ;  /* 0x0000001e00077c82 */ /* 0x000fe60008000000 */
[----:B-1----:R-:W-:Y:S07]  /*2370*/  BRA.U UP0, `(.L_x_29) ;  /* 0xfffffffd00107547 */ /* 0x002fee000b83ffff */
.L_x_24:
[----:B------:R-:W-:Y:S01]  /*2380*/  SHF.L.U32 R3, R2, 0x1f, RZ ;  /* 0x0000001f02037819 */ /* 0x000fe200000006ff */
[----:B------:R-:W-:-:S03]  /*2390*/  NOP ;  /* 0x0000000000007918 */ /* 0x000fc60000000000 */
[----:B--2---:R-:W2:Y:S02]  /*23a0*/  SYNCS.PHASECHK.TRANS64.TRYWAIT P0, [UR36+0x110], R3 ;  /* 0x00011003ff0075a7 */ /* 0x004ea40008001124 */
[----:B--2---:R-:W-:Y:S05]  /*23b0*/  @!P0 BRA `(.L_x_30) ;  /* 0x0000007800908947 */ /* 0x004fea0003800000 */
.L_x_135:
[----:B------:R-:W2:Y:S01]  /*23c0*/  LDS.128 R4, [UR36+0x150] ;  /* 0x00015024ff047984 */ /* 0x000ea20008000c00 */
[----:B------:R-:W-:Y:S02]  /*23d0*/  UIADD3 UR4, UPT, UPT, UR36, 0x118, URZ ;  /* 0x0000011824047890 */ /* 0x000fe4000fffe0ff */
[----:B------:R-:W-:Y:S01]  /*23e0*/  UISETP.GE.AND UP0, UPT, UR39, 0x1, UPT ;  /* 0x000000012700788c */ /* 0x000fe2000bf06270 */
[----:B------:R-:W-:Y:S01]  /*23f0*/  @!PT LDS RZ, [RZ] ;  /* 0x00000000fffff984 */ /* 0x000fe20000000800 */
[----:B------:R-:W-:Y:S01]  /*2400*/  @!PT LDS RZ, [RZ] ;  /* 0x00000000fffff984 */ /* 0x000fe20000000800 */
[----:B------:R-:W-:Y:S01]  /*2410*/  @!PT LDS RZ, [RZ] ;  /* 0x00000000fffff984 */ /* 0x000fe20000000800 */
[----:B------:R-:W-:Y:S01]  /*2420*/  @!PT LDS RZ, [RZ] ;  /* 0x00000000fffff984 */ /* 0x000fe20000000800 */
[----:B------:R3:W-:Y:S06]  /*2430*/  MEMBAR.ALL.CTA ;  /* 0x0000000000007992 */ /* 0x0007ec0000008000 */
[----:B---3--:R-:W3:Y:S01]  /*2440*/  FENCE.VIEW.ASYNC.S ;  /* 0x00000000000073c6 */ /* 0x008ee20000000000 */
[----:B------:R-:W-:-:S09]  /*2450*/  UPRMT UR4, URZ, 0x654, UR4 ;  /* 0x00000654ff047896 */ /* 0x000fd20008000004 */
[----:B---3--:R-:W-:Y:S01]  /*2460*/  SYNCS.ARRIVE.TRANS64.RED.A1T0 RZ, [UR4], RZ ;  /* 0x000000ffffff79a7 */ /* 0x008fe20008100404 */
[----:B--2---:R-:W-:-:S13]  /*2470*/  LOP3.LUT P0, RZ, R6, 0x1, RZ, 0xc0, !PT ;  /* 0x0000000106ff7812 */ /* 0x004fda000780c0ff */
[----:B------:R-:W-:Y:S01]  /*2480*/  VOTEU.ANY UP1, P0 ;  /* 0x0000000000ff7886 */ /* 0x000fe20000020100 */
[----:B------:R-:W-:-:S13]  /*2490*/  PLOP3.LUT P0, PT, PT, PT, UP1, 0x80, 0x8 ;  /* 0x000000000008781c */ /* 0x000fda0003f0f018 */
[----:B-1----:R-:W-:Y:S02]  /*24a0*/  @P0 MOV R0, R4 ;  /* 0x0000000400000202 */ /* 0x002fe40000000f00 */
[----:B------:R-:W-:Y:S02]  /*24b0*/  @P0 LOP3.LUT R4, R5, 0xffff, RZ, 0xc0, !PT ;  /* 0x0000ffff05040812 */ /* 0x000fe400078ec0ff */
[----:B------:R-:W-:Y:S02]  /*24c0*/  @P0 R2UR UR6, R0 ;  /* 0x00000000000602ca */ /* 0x000fe400000e0000 */
[----:B------:R-:W-:-:S11]  /*24d0*/  @P0 R2UR UR5, R4 ;  /* 0x00000000040502ca */ /* 0x000fd600000e0000 */
[----:B------:R-:W-:Y:S02]  /*24e0*/  @UP1 UMOV UR49, UR6 ;  /* 0x0000000600311c82 */ /* 0x000fe40008000000 */
[----:B------:R-:W-:Y:S01]  /*24f0*/  @UP1 UMOV UR48, UR5 ;  /* 0x0000000500301c82 */ /* 0x000fe20008000000 */
[----:B------:R-:W-:Y:S05]  /*2500*/  BRA.U !UP0, `(.L_x_31) ;  /* 0x0000000108d47547 */ /* 0x000fea000b800000 */
[----:B------:R-:W1:Y:S01]  /*2510*/  LDCU.128 UR16, c[0x0][0xc10] ;  /* 0x00018200ff1077ac */ /* 0x000e620008000c00 */
[----:B------:R-:W2:Y:S01]  /*2520*/  LDCU UR20, c[0x0][0xc20] ;  /* 0x00018400ff1477ac */ /* 0x000ea20008000800 */
[----:B------:R-:W3:Y:S01]  /*2530*/  LDCU UR13, c[0x0][0xc0c] ;  /* 0x00018180ff0d77ac */ /* 0x000ee20008000800 */
[----:B------:R-:W4:Y:S01]  /*2540*/  LDCU.64 UR14, c[0x0][0xc28] ;  /* 0x00018500ff0e77ac */ /* 0x000f220008000a00 */
[----:B------:R-:W-:Y:S02]  /*2550*/  UISETP.NE.AND UP3, UPT, UR39, 0x1, UPT ;  /* 0x000000012700788c */ /* 0x000fe4000bf65270 */
[----:B-1----:R-:W-:Y:S02]  /*2560*/  UIMAD.WIDE.U32 UR4, UR52, UR19, URZ ;  /* 0x00000013340472a5 */ /* 0x002fe4000f8e00ff */
[----:B------:R-:W-:Y:S02]  /*2570*/  UIMAD.WIDE.U32 UR6, UR53, UR16, URZ ;  /* 0x00000010350672a5 */ /* 0x000fe4000f8e00ff */
[----:B------:R-:W-:-:S02]  /*2580*/  UISETP.NE.AND UP0, UPT, UR18, 0x1, UPT ;  /* 0x000000011200788c */ /* 0x000fc4000bf05270 */
[----:B------:R-:W-:Y:S01]  /*2590*/  UIMAD.WIDE.U32 UR10, UR48, UR19, URZ ;  /* 0x00000013300a72a5 */ /* 0x000fe2000f8e00ff */
[----:B------:R-:W-:Y:S01]  /*25a0*/  UMOV UR4, UR5 ;  /* 0x0000000500047c82 */ /* 0x000fe20008000000 */
[----:B---3--:R-:W-:Y:S02]  /*25b0*/  UISETP.NE.AND UP2, UPT, UR13, 0x1, UPT ;  /* 0x000000010d00788c */ /* 0x008fe4000bf45270 */
[----:B--2---:R-:W-:Y:S02]  /*25c0*/  USHF.R.U32.HI UR5, URZ, UR20, UR4 ;  /* 0x00000014ff057299 */ /* 0x004fe40008011604 */
[----:B------:R-:W-:Y:S01]  /*25d0*/  UIMAD.WIDE.U32 UR8, UR49, UR16, URZ ;  /* 0x00000010310872a5 */ /* 0x000fe2000f8e00ff */
[----:B------:R-:W-:Y:S01]  /*25e0*/  UMOV UR4, UR7 ;  /* 0x0000000700047c82 */ /* 0x000fe20008000000 */
[----:B------:R-:W-:Y:S02]  /*25f0*/  USEL UR5, UR52, UR5, !UP0 ;  /* 0x0000000534057287 */ /* 0x000fe4000c000000 */
[----:B------:R-:W-:-:S02]  /*2600*/  USHF.R.U32.HI UR4, URZ, UR17, UR4 ;  /* 0x00000011ff047299 */ /* 0x000fc40008011604 */
[----:B----4-:R-:W-:Y:S02]  /*2610*/  UIMAD.WIDE.U32 UR6, UR5, UR14, URZ ;  /* 0x0000000e050672a5 */ /* 0x010fe4000f8e00ff */
[----:B------:R-:W-:Y:S01]  /*2620*/  USEL UR12, UR53, UR4, !UP2 ;  /* 0x00000004350c7287 */ /* 0x000fe2000d000000 */
[----:B------:R-:W-:Y:S02]  /*2630*/  UMOV UR8, UR9 ;  /* 0x0000000900087c82 */ /* 0x000fe40008000000 */
[----:B------:R-:W-:Y:S01]  /*2640*/  UMOV UR4, UR11 ;  /* 0x0000000b00047c82 */ /* 0x000fe20008000000 */
[----:B------:R-:W-:Y:S01]  /*2650*/  UIMAD.WIDE.U32 UR10, UR12, UR14, URZ ;  /* 0x0000000e0c0a72a5 */ /* 0x000fe2000f8e00ff */
[----:B------:R-:W-:Y:S01]  /*2660*/  UMOV UR6, UR7 ;  /* 0x0000000700067c82 */ /* 0x000fe20008000000 */
[----:B------:R-:W-:Y:S02]  /*2670*/  USHF.R.U32.HI UR4, URZ, UR20, UR4 ;  /* 0x00000014ff047299 */ /* 0x000fe40008011604 */
[----:B------:R-:W-:-:S02]  /*2680*/  @UP3 USHF.R.U32.HI UR5, URZ, UR15, UR6 ;  /* 0x0000000fff053299 */ /* 0x000fc40008011606 */
[----:B------:R-:W-:Y:S01]  /*2690*/  USHF.R.U32.HI UR17, URZ, UR17, UR8 ;  /* 0x00000011ff117299 */ /* 0x000fe20008011608 */
[----:B------:R-:W-:Y:S01]  /*26a0*/  UMOV UR6, UR11 ;  /* 0x0000000b00067c82 */ /* 0x000fe20008000000 */
[----:B------:R-:W-:Y:S02]  /*26b0*/  USEL UR4, UR48, UR4, !UP0 ;  /* 0x0000000430047287 */ /* 0x000fe4000c000000 */
[----:B------:R-:W-:Y:S02]  /*26c0*/  @UP3 USHF.R.U32.HI UR12, URZ, UR15, UR6 ;  /* 0x0000000fff0c3299 */ /* 0x000fe40008011606 */
[----:B------:R-:W-:Y:S02]  /*26d0*/  UIMAD UR6, UR39, UR5, URZ ;  /* 0x00000005270672a4 */ /* 0x000fe4000f8e02ff */
[----:B------:R-:W-:Y:S02]  /*26e0*/  USEL UR5, UR49, UR17, !UP2 ;  /* 0x0000001131057287 */ /* 0x000fe4000d000000 */
[----:B------:R-:W-:-:S02]  /*26f0*/  UIMAD UR8, UR39, UR12, URZ ;  /* 0x0000000c270872a4 */ /* 0x000fc4000f8e02ff */
[----:B------:R-:W-:Y:S02]  /*2700*/  UISETP.GE.AND UP0, UPT, UR4, UR6, UPT ;  /* 0x000000060400728c */ /* 0x000fe4000bf06270 */
[----:B------:R-:W-:Y:S02]  /*2710*/  UIMAD.WIDE.U32 UR6, UR4, UR14, URZ ;  /* 0x0000000e040672a5 */ /* 0x000fe4000f8e00ff */
[----:B------:R-:W-:Y:S02]  /*2720*/  UISETP.GE.OR UP0, UPT, UR5, UR8, UP0 ;  /* 0x000000080500728c */ /* 0x000fe40008706670 */
[----:B------:R-:W-:Y:S02]  /*2730*/  UIMAD.WIDE.U32 UR8, UR5, UR14, URZ ;  /* 0x0000000e050872a5 */ /* 0x000fe4000f8e00ff */
[----:B------:R-:W-:Y:S01]  /*2740*/  UIADD3 UR10, UPT, UPT, -UR4, URZ, URZ ;  /* 0x000000ff040a7290 */ /* 0x000fe2000fffe1ff */
[----:B------:R-:W-:Y:S02]  /*2750*/  UMOV UR6, UR7 ;  /* 0x0000000700067c82 */ /* 0x000fe40008000000 */
[----:B------:R-:W-:-:S02]  /*2760*/  USHF.R.U32.HI UR6, URZ, UR15, UR6 ;  /* 0x0000000fff067299 */ /* 0x000fc40008011606 */
[----:B------:R-:W-:Y:S02]  /*2770*/  UIMAD UR10, UR18, UR10, UR48 ;  /* 0x0000000a120a72a4 */ /* 0x000fe4000f8e0230 */
[----:B------:R-:W-:Y:S01]  /*2780*/  USEL UR6, UR4, UR6, !UP3 ;  /* 0x0000000604067287 */ /* 0x000fe2000d800000 */
[----:B------:R-:W-:Y:S01]  /*2790*/  @!UP0 UMOV UR7, UR9 ;  /* 0x0000000900078c82 */ /* 0x000fe20008000000 */
[----:B------:R-:W-:Y:S02]  /*27a0*/  UIADD3 UR9, UPT, UPT, -UR5, URZ, URZ ;  /* 0x000000ff05097290 */ /* 0x000fe4000fffe1ff */
[----:B------:R-:W-:Y:S02]  /*27b0*/  @!UP0 USHF.R.U32.HI UR7, URZ, UR15, UR7 ;  /* 0x0000000fff078299 */ /* 0x000fe40008011607 */
[----:B------:R-:W-:Y:S02]  /*27c0*/  UIADD3 UR8, UPT, UPT, -UR6, URZ, URZ ;  /* 0x000000ff06087290 */ /* 0x000fe4000fffe1ff */
[----:B------:R-:W-:-:S02]  /*27d0*/  @!UP0 USEL UR7, UR5, UR7, !UP3 ;  /* 0x0000000705078287 */ /* 0x000fc4000d800000 */
[----:B------:R-:W-:Y:S02]  /*27e0*/  UIMAD UR8, UR39, UR8, UR4 ;  /* 0x00000008270872a4 */ /* 0x000fe4000f8e0204 */
[----:B------:R-:W-:Y:S02]  /*27f0*/  @!UP0 UIADD3 UR6, UPT, UPT, UR6, -UR7, URZ ;  /* 0x8000000706068290 */ /* 0x000fe4000fffe0ff */
[----:B------:R-:W-:Y:S02]  /*2800*/  @!UP0 UIMAD UR7, UR8, UR12, UR7 ;  /* 0x0000000c080782a4 */ /* 0x000fe4000f8e0207 */
[----:B------:R-:W-:Y:S02]  /*2810*/  @!UP0 UIMAD UR4, UR39, UR6, UR5 ;  /* 0x00000006270482a4 */ /* 0x000fe4000f8e0205 */
[----:B------:R-:W-:Y:S02]  /*2820*/  UIMAD UR6, UR13, UR9, UR49 ;  /* 0x000000090d0672a4 */ /* 0x000fe4000f8e0231 */
[----:B------:R-:W-:Y:S01]  /*2830*/  UIMAD UR48, UR4, UR18, UR10 ;  /* 0x00000012043072a4 */ /* 0x000fe2000f8e020a */
[----:B------:R-:W-:-:S02]  /*2840*/  @!UP0 UMOV UR5, UR7 ;  /* 0x0000000700058c82 */ /* 0x000fc40008000000 */
[----:B------:R-:W-:-:S12]  /*2850*/  UIMAD UR49, UR5, UR13, UR6 ;  /* 0x0000000d053172a4 */ /* 0x000fd8000f8e0206 */
.L_x_31:
        /* <DEDUP_REMOVED lines=20> */
.L_x_32:
[----:B------:R-:W-:Y:S01]  /*29a0*/  R2UR UR5, R78 ;  /* 0x000000004e0572ca */ /* 0x000fe200000e0000 */
[----:B------:R-:W-:Y:S01]  /*29b0*/  UMOV UR31, UR38 ;  /* 0x00000026001f7c82 */ /* 0x000fe20008000000 */
[----:B------:R-:W-:Y:S02]  /*29c0*/  R2UR UR4, R77 ;  /* 0x000000004d0472ca */ /* 0x000fe400000e0000 */
[----:B------:R-:W-:Y:S02]  /*29d0*/  PLOP3.LUT P1, PT, PT, PT, PT, 0x80, 0x8 ;  /* 0x000000000008781c */ /* 0x000fe40003f2f070 */
[----:B------:R-:W-:-:S07]  /*29e0*/  LOP3.LUT R2, R2, 0x1, RZ, 0x3c, !PT ;  /* 0x0000000102027812 */ /* 0x000fce00078e3cff */
[----:B------:R-:W-:Y:S02]  /*29f0*/  UIADD3 UR51, UPT, UPT, UR49, UR5, URZ ;  /* 0x0000000531337290 */ /* 0x000fe4000fffe0ff */
[----:B------:R-:W-:Y:S01]  /*2a00*/  UIADD3 UR24, UPT, UPT, UR48, UR4, URZ ;  /* 0x0000000430187290 */ /* 0x000fe2000fffe0ff */
[----:B------:R-:W-:Y:S11]  /*2a10*/  BRA.U UP1, `(.L_x_33) ;  /* 0xffffffe901e07547 */ /* 0x000ff6000b83ffff */
[----:B------:R-:W-:Y:S01]  /*2a20*/  UIADD3 UR36, UPT, UPT, UR36, 0x60, URZ ;  /* 0x0000006024247890 */ /* 0x000fe2000fffe0ff */
[----:B------:R-:W-:-:S03]  /*2a30*/  MOV R2, UR26 ;  /* 0x0000001a00027c02 */ /* 0x000fc60008000f00 */
[----:B------:R-:W-:Y:S01]  /*2a40*/  ULEA UR4, UR30, UR36, 0x3 ;  /* 0x000000241e047291 */ /* 0x000fe2000f8e18ff */
[----:B------:R-:W-:-:S08]  /*2a50*/  SHF.L.U32 R2, R2, 0x1f, RZ ;  /* 0x0000001f02027819 */ /* 0x000fd000000006ff */
[----:B------:R-:W1:Y:S02]  /*2a60*/  SYNCS.PHASECHK.TRANS64.TRYWAIT P0, [UR4], R2 ;  /* 0x00000002ff0075a7 */ /* 0x000e640008001104 */
[----:B-1----:R-:W-:Y:S05]  /*2a70*/  @!P0 BRA `(.L_x_34) ;  /* 0x0000007000f88947 */ /* 0x002fea0003800000 */
.L_x_137:
[----:B------:R-:W-:-:S04]  /*2a80*/  UIADD3 UR4, UPT, UPT, UR30, 0x1, URZ ;  /* 0x000000011e047890 */ /* 0x000fc8000fffe0ff */
[----:B------:R-:W-:-:S04]  /*2a90*/  UISETP.NE.AND UP0, UPT, UR4, 0xc, UPT ;  /* 0x0000000c0400788c */ /* 0x000fc8000bf05270 */
[----:B------:R-:W-:Y:S02]  /*2aa0*/  USEL UR5, URZ, 0x1, UP0 ;  /* 0x00000001ff057887 */ /* 0x000fe40008000000 */
[----:B------:R-:W-:Y:S02]  /*2ab0*/  USEL UR4, UR4, URZ, UP0 ;  /* 0x000000ff04047287 */ /* 0x000fe40008000000 */
[----:B------:R-:W-:Y:S02]  /*2ac0*/  ULOP3.LUT UR6, UR26, UR5, URZ, 0x3c, !UPT ;  /* 0x000000051a067292 */ /* 0x000fe4000f8e3cff */
[----:B------:R-:W-:-:S04]  /*2ad0*/  ULEA UR5, UR4, UR36, 0x3 ;  /* 0x0000002404057291 */ /* 0x000fc8000f8e18ff */
[----:B-1----:R-:W-:-:S04]  /*2ae0*/  MOV R2, UR6 ;  /* 0x0000000600027c02 */ /* 0x002fc80008000f00 */
[----:B------:R-:W-:-:S04]  /*2af0*/  SHF.L.U32 R2, R2, 0x1f, RZ ;  /* 0x0000001f02027819 */ /* 0x000fc800000006ff */
[----:B------:R-:W1:Y:S02]  /*2b00*/  SYNCS.PHASECHK.TRANS64.TRYWAIT P0, [UR5], R2 ;  /* 0x00000002ff0075a7 */ /* 0x000e640008001105 */
[----:B-1----:R-:W-:Y:S05]  /*2b10*/  @!P0 BRA `(.L_x_35) ;  /* 0x0000007000e88947 */ /* 0x002fea0003800000 */
.L_x_139:
        /* <DEDUP_REMOVED lines=10> */
.L_x_141:
        /* <DEDUP_REMOVED lines=10> */
.L_x_143:
        /* <DEDUP_REMOVED lines=10> */
.L_x_145:
        /* <DEDUP_REMOVED lines=10> */
.L_x_147:
        /* <DEDUP_REMOVED lines=10> */
.L_x_149:
        /* <DEDUP_REMOVED lines=10> */
.L_x_151:
        /* <DEDUP_REMOVED lines=10> */
.L_x_153:
        /* <DEDUP_REMOVED lines=10> */
.L_x_155:
        /* <DEDUP_REMOVED lines=10> */
.L_x_157:
[----:B------:R-:W-:-:S04]  /*30c0*/  UIADD3 UR4, UPT, UPT, UR4, 0x1, URZ ;  /* 0x0000000104047890 */ /* 0x000fc8000fffe0ff */
[----:B------:R-:W-:-:S04]  /*30d0*/  UISETP.NE.AND UP0, UPT, UR4, 0xc, UPT ;  /* 0x0000000c0400788c */ /* 0x000fc8000bf05270 */
[----:B------:R-:W-:Y:S02]  /*30e0*/  USEL UR5, URZ, 0x1, UP0 ;  /* 0x00000001ff057887 */ /* 0x000fe40008000000 */
[----:B------:R-:W-:Y:S02]  /*30f0*/  USEL UR4, UR4, URZ, UP0 ;  /* 0x000000ff04047287 */ /* 0x000fe40008000000 */
[----:B------:R-:W-:Y:S02]  /*3100*/  ULOP3.LUT UR5, UR6, UR5, URZ, 0x3c, !UPT ;  /* 0x0000000506057292 */ /* 0x000fe4000f8e3cff */
[----:B------:R-:W-:-:S04]  /*3110*/  ULEA UR4, UR4, UR36, 0x3 ;  /* 0x0000002404047291 */ /* 0x000fc8000f8e18ff */
[----:B-1----:R-:W-:Y:S02]  /*3120*/  IMAD.U32 R2, RZ, RZ, UR5 ;  /* 0x00000005ff027e24 */ /* 0x002fe4000f8e00ff */
[----:B------:R-:W-:-:S03]  /*3130*/  MOV R0, UR4 ;  /* 0x0000000400007c02 */ /* 0x000fc60008000f00 */
[----:B------:R-:W-:-:S07]  /*3140*/  SHF.L.U32 R2, R2, 0x1f, RZ ;  /* 0x0000001f02027819 */ /* 0x000fce00000006ff */
.L_x_45:
[----:B-1----:R1:W2:Y:S02]  /*3150*/  SYNCS.PHASECHK.TRANS64.TRYWAIT P0, [R0+URZ], R2 ;  /* 0x00000002000075a7 */ /* 0x0022a400080011ff */
[----:B--2---:R-:W-:Y:S05]  /*3160*/  @!P0 NANOSLEEP.SYNCS 0x989680 ;  /* 0x009896800000895d */ /* 0x004fea0003900000 */
[----:B------:R-:W2:Y:S02]  /*3170*/  @!P0 SYNCS.PHASECHK.TRANS64 P0, [R0+URZ], R2 ;  /* 0x00000002000085a7 */ /* 0x000ea400080010ff */
[----:B--2---:R-:W-:Y:S05]  /*3180*/  @P0 EXIT ;  /* 0x000000000000094d */ /* 0x004fea0003800000 */
[----:B------:R-:W-:Y:S05]  /*3190*/  BRA `(.L_x_45) ;  /* 0xfffffffc00ec7947 */ /* 0x000fea000383ffff */
.L_x_17:
[----:B------:R-:W2:Y:S02]  /*31a0*/  S2UR UR4, SR_CgaCtaId ;  /* 0x00000000000479c3 */ /* 0x000ea40000008800 */
[----:B--2---:R-:W-:-:S04]  /*31b0*/  UISETP.NE.AND UP0, UPT, UR4, URZ, UPT ;  /* 0x000000ff0400728c */ /* 0x004fc8000bf05270 */
[----:B------:R-:W-:-:S09]  /*31c0*/  UISETP.NE.OR UP0, UPT, UR18, 0x1, UP0 ;  /* 0x000000011200788c */ /* 0x000fd20008705670 */
[----:B------:R-:W-:Y:S05]  /*31d0*/  BRA.U UP0, `(.L_x_46) ;  /* 0x0000000100b47547 */ /* 0x000fea000b800000 */
[----:B------:R-:W2:Y:S01]  /*31e0*/  S2UR UR5, SR_CgaCtaId ;  /* 0x00000000000579c3 */ /* 0x000ea20000008800 */
[----:B------:R-:W-:Y:S01]  /*31f0*/  UMOV UR4, 0x400 ;  /* 0x0000040000047882 */ /* 0x000fe20000000000 */
[----:B------:R-:W-:Y:S01]  /*3200*/  HFMA2 R3, -RZ, RZ, 0, 5.9604644775390625e-08 ;  /* 0x00000001ff037431 */ /* 0x000fe200000001ff */
[----:B------:R-:W-:Y:S01]  /*3210*/  ISETP.NE.AND P0, PT, R0, RZ, PT ;  /* 0x000000ff0000720c */ /* 0x000fe20003f05270 */
[----:B------:R-:W-:Y:S01]  /*3220*/  IMAD.MOV.U32 R8, RZ, RZ, RZ ;  /* 0x000000ffff087224 */ /* 0x000fe200078e00ff */
[----:B--2---:R-:W-:-:S04]  /*3230*/  ULEA UR4, UR5, UR4, 0x18 ;  /* 0x0000000405047291 */ /* 0x004fc8000f8ec0ff */
[----:B------:R-:W-:Y:S02]  /*3240*/  UIADD3 UR5, UPT, UPT, UR4, 0x118, URZ ;  /* 0x0000011804057890 */ /* 0x000fe4000fffe0ff */
[----:B------:R-:W-:Y:S02]  /*3250*/  UIADD3 UR8, UPT, UPT, UR4, 0x110, URZ ;  /* 0x0000011004087890 */ /* 0x000fe4000fffe0ff */
[----:B------:R-:W-:-:S12]  /*3260*/  UPRMT UR5, URZ, 0x654, UR5 ;  /* 0x00000654ff057896 */ /* 0x000fd80008000005 */
.L_x_49:
[----:B------:R-:W-:Y:S01]  /*3270*/  SHF.L.U32 R6, R3, 0x1f, RZ ;  /* 0x0000001f03067819 */ /* 0x000fe200000006ff */
[----:B------:R-:W-:Y:S02]  /*3280*/  IMAD.U32 R4, RZ, RZ, UR8 ;  /* 0x00000008ff047e24 */ /* 0x000fe4000f8e00ff */
[----:B------:R-:W-:Y:S01]  /*3290*/  @!P0 IMAD.MOV.U32 R5, RZ, RZ, 0x10 ;  /* 0x00000010ff058424 */ /* 0x000fe200078e00ff */
[----:B------:R-:W2:Y:S02]  /*32a0*/  SYNCS.PHASECHK.TRANS64.TRYWAIT P1, [UR4+0x118], R6 ;  /* 0x00011806ff0075a7 */ /* 0x000ea40008021104 */
[----:B------:R-:W-:-:S04]  /*32b0*/  PRMT R4, R0, 0x654, R4 ;  /* 0x0000065400047816 */ /* 0x000fc80000000004 */
[----:B------:R-:W-:Y:S01]  /*32c0*/  SEL R2, R4, R2, !P0 ;  /* 0x0000000204027207 */ /* 0x000fe20004000000 */
[----:B--2---:R-:W-:Y:S06]  /*32d0*/  @!P1 BRA `(.L_x_47) ;  /* 0x0000006c00e89947 */ /* 0x004fec0003800000 */
.L_x_159:
[----:B------:R-:W-:Y:S01]  /*32e0*/  UIADD3 UR6, UPT, UPT, UR4, 0x150, URZ ;  /* 0x0000015004067890 */ /* 0x000fe2000fffe0ff */
[----:B------:R3:W-:Y:S01]  /*32f0*/  @!P0 SYNCS.ARRIVE.TRANS64.RED RZ, [R2+URZ], R5 ;  /* 0x0000000502ff89a7 */ /* 0x0007e200080004ff */
[----:B------:R-:W-:Y:S01]  /*3300*/  UIADD3 UR7, UPT, UPT, UR4, 0x110, URZ ;  /* 0x0000011004077890 */ /* 0x000fe2000fffe0ff */
[----:B------:R-:W-:-:S08]  /*3310*/  LOP3.LUT R3, R3, 0x1, RZ, 0x3c, !PT ;  /* 0x0000000103037812 */ /* 0x000fd000078e3cff */
[----:B------:R-:W-:Y:S06]  /*3320*/  UGETNEXTWORKID.BROADCAST [UR6], [UR7] ;  /* 0x00000000060073ca */ /* 0x000fec0008000100 */
[----:B---3--:R-:W-:-:S04]  /*3330*/  SHF.L.U32 R5, R8, 0x1f, RZ ;  /* 0x0000001f08057819 */ /* 0x008fc800000006ff */
[----:B------:R-:W3:Y:S02]  /*3340*/  SYNCS.PHASECHK.TRANS64.TRYWAIT P1, [UR4+0x110], R5 ;  /* 0x00011005ff0075a7 */ /* 0x000ee40008021104 */
[----:B---3--:R-:W-:Y:S05]  /*3350*/  @!P1 BRA `(.L_x_48) ;  /* 0x0000006c00e09947 */ /* 0x008fea0003800000 */
.L_x_161:
[----:B--2---:R-:W2:Y:S01]  /*3360*/  LDS.128 R4, [UR4+0x150] ;  /* 0x00015004ff047984 */ /* 0x004ea20008000c00 */
[----:B------:R-:W-:Y:S01]  /*3370*/  LOP3.LUT R8, R8, 0x1, RZ, 0x3c, !PT ;  /* 0x0000000108087812 */ /* 0x000fe200078e3cff */
[----:B------:R-:W-:Y:S01]  /*3380*/  @!PT LDS RZ, [RZ] ;  /* 0x00000000fffff984 */ /* 0x000fe20000000800 */
[----:B------:R-:W-:Y:S01]  /*3390*/  @!PT LDS RZ, [RZ] ;  /* 0x00000000fffff984 */ /* 0x000fe20000000800 */
[----:B------:R-:W-:Y:S01]  /*33a0*/  @!PT LDS RZ, [RZ] ;  /* 0x00000000fffff984 */ /* 0x000fe20000000800 */
[----:B------:R-:W-:Y:S01]  /*33b0*/  @!PT LDS RZ, [RZ] ;  /* 0x00000000fffff984 */ /* 0x000fe20000000800 */
[----:B------:R3:W-:Y:S06]  /*33c0*/  MEMBAR.ALL.CTA ;  /* 0x0000000000007992 */ /* 0x0007ec0000008000 */
[----:B---3--:R-:W3:Y:S02]  /*33d0*/  FENCE.VIEW.ASYNC.S ;  /* 0x00000000000073c6 */ /* 0x008ee40000000000 */
[----:B---3--:R-:W-:Y:S01]  /*33e0*/  SYNCS.ARRIVE.TRANS64.RED.A1T0 RZ, [UR5], RZ ;  /* 0x000000ffffff79a7 */ /* 0x008fe20008100405 */
[----:B--2---:R-:W-:-:S13]  /*33f0*/  LOP3.LUT P1, RZ, R6, 0x1, RZ, 0xc0, !PT ;  /* 0x0000000106ff7812 */ /* 0x004fda000782c0ff */
[----:B------:R-:W-:Y:S05]  /*3400*/  @P1 BRA `(.L_x_49) ;  /* 0xfffffffc00981947 */ /* 0x000fea000383ffff */
[----:B------:R-:W-:-:S04]  /*3410*/  SHF.L.U32 R0, R3, 0x1f, RZ ;  /* 0x0000001f03007819 */ /* 0x000fc800000006ff */
[----:B------:R-:W2:Y:S02]  /*3420*/  SYNCS.PHASECHK.TRANS64 P0, [UR4+0x118], R0 ;  /* 0x00011800ff0075a7 */ /* 0x000ea40008001004 */
[----:B-12---:R-:W-:Y:S05]  /*3430*/  @P0 EXIT ;  /* 0x000000000000094d */ /* 0x006fea0003800000 */
[----:B------:R-:W-:-:S07]  /*3440*/  MOV R0, UR4 ;  /* 0x0000000400007c02 */ /* 0x000fce0008000f00 */
.L_x_50:
[----:B-1----:R-:W-:-:S04]  /*3450*/  SHF.L.U32 R2, R3, 0x1f, RZ ;  /* 0x0000001f03027819 */ /* 0x002fc800000006ff */
[----:B------:R1:W2:Y:S03]  /*3460*/  SYNCS.PHASECHK.TRANS64.TRYWAIT P0, [R0+URZ+0x118], R2 ;  /* 0x00011802000075a7 */ /* 0x0002a600080011ff */
[----:B--2---:R-:W-:Y:S05]  /*3470*/  @!P0 NANOSLEEP.SYNCS 0x989680 ;  /* 0x009896800000895d */ /* 0x004fea0003900000 */
[----:B------:R-:W2:Y:S02]  /*3480*/  @!P0 SYNCS.PHASECHK.TRANS64 P0, [R0+URZ+0x118], R2 ;  /* 0x00011802000085a7 */ /* 0x000ea400080010ff */
[----:B--2---:R-:W-:Y:S05]  /*3490*/  @P0 EXIT ;  /* 0x000000000000094d */ /* 0x004fea0003800000 */
[----:B------:R-:W-:Y:S05]  /*34a0*/  BRA `(.L_x_50) ;  /* 0xfffffffc00e87947 */ /* 0x000fea000383ffff */
.L_x_46:
[----:B------:R-:W-:-:S09]  /*34b0*/  UISETP.NE.AND UP0, UPT, UR18, URZ, UPT ;  /* 0x000000ff1200728c */ /* 0x000fd2000bf05270 */
[----:B------:R-:W-:Y:S05]  /*34c0*/  BRA.U UP0, `(.L_x_51) ;  /* 0x0000000d00487547 */ /* 0x000fea000b800000 */
[----:B------:R-:W2:Y:S01]  /*34d0*/  S2UR UR7, SR_CgaCtaId ;  /* 0x00000000000779c3 */ /* 0x000ea20000008800 */
[----:B------:R-:W-:Y:S01]  /*34e0*/  UMOV UR4, 0x40 ;  /* 0x0000004000047882 */ /* 0x000fe20000000000 */
[----:B------:R-:W-:Y:S01]  /*34f0*/  NOP ;  /* 0x0000000000007918 */ /* 0x000fe20000000000 */
[----:B------:R-:W-:Y:S01]  /*3500*/  UMOV UR6, 0x400 ;  /* 0x0000040000067882 */ /* 0x000fe20000000000 */
[----:B--2---:R-:W-:Y:S02]  /*3510*/  ULEA UR5, UR7, UR4, 0x18 ;  /* 0x0000000407057291 */ /* 0x004fe4000f8ec0ff */
[----:B------:R-:W-:-:S07]  /*3520*/  ULEA UR6, UR7, UR6, 0x18 ;  /* 0x0000000607067291 */ /* 0x000fce000f8ec0ff */
[----:B------:R-:W2:Y:S02]  /*3530*/  LDS.U8 R0, [UR5+0x1c] ;  /* 0x00001c05ff007984 */ /* 0x000ea40008000000 */
[----:B--2---:R-:W-:-:S13]  /*3540*/  ISETP.NE.AND P0, PT, R0, RZ, PT ;  /* 0x000000ff0000720c */ /* 0x004fda0003f05270 */
[----:B------:R-:W-:Y:S05]  /*3550*/  @P0 BRA `(.L_x_52) ;  /* 0x0000000000580947 */ /* 0x000fea0003800000 */
[----:B------:R-:W-:-:S13]  /*3560*/  ELECT P0, URZ, PT ;  /* 0x0000000000ff782f */ /* 0x000fda0003800000 */
[----:B------:R-:W-:Y:S05]  /*3570*/  @!P0 BRA `(.L_x_53) ;  /* 0x0000000000608947 */ /* 0x000fea0003800000 */
[----:B------:R-:W-:Y:S01]  /*3580*/  UMOV UR4, 0x10 ;  /* 0x0000001000047882 */ /* 0x000fe20000000000 */
[----:B------:R-:W-:Y:S01]  /*3590*/  HFMA2 R0, -RZ, RZ, 0, 5.9604644775390625e-08 ;  /* 0x00000001ff007431 */ /* 0x000fe200000001ff */
[----:B------:R-:W-:-:S03]  /*35a0*/  MOV R2, 0xffff ;  /* 0x0000ffff00027802 */ /* 0x000fc60000000f00 */
[----:B------:R-:W-:Y:S04]  /*35b0*/  DEPBAR.LE SB2, 0x36 ;  /* 0x0000ad800000791a */ /* 0x000fe80000000000 */
[----:B------:R-:W2:Y:S02]  /*35c0*/  UTCATOMSWS.FIND_AND_SET.ALIGN UP0, UR4, UR4 ;  /* 0x00000004000475e3 */ /* 0x000ea40008000800 */
[----:B--2---:R-:W-:Y:S01]  /*35d0*/  MOV R3, UR4 ;  /* 0x0000000400037c02 */ /* 0x004fe20008000f00 */
[----:B------:R-:W-:Y:S06]  /*35e0*/  BRA.U UP0, `(.L_x_54) ;  /* 0x0000000100187547 */ /* 0x000fec000b800000 */
.L_x_55:
[----:B------:R-:W-:Y:S05]  /*35f0*/  NANOSLEEP 0x64 ;  /* 0x000000640000795d */ /* 0x000fea0003800000 */
[----:B------:R-:W-:-:S05]  /*3600*/  UMOV UR4, 0x10 ;  /* 0x0000001000047882 */ /* 0x000fca0000000000 */
[----:B------:R-:W-:Y:S04]  /*3610*/  DEPBAR.LE SB2, 0x36 ;  /* 0x0000ad800000791a */ /* 0x000fe80000000000 */
[----:B------:R-:W2:Y:S02]  /*3620*/  UTCATOMSWS.FIND_AND_SET.ALIGN UP0, UR4, UR4 ;  /* 0x00000004000475e3 */ /* 0x000ea40008000800 */
[----:B--2---:R-:W-:Y:S01]  /*3630*/  MOV R3, UR4 ;  /* 0x0000000400037c02 */ /* 0x004fe20008000f00 */
[----:B------:R-:W-:Y:S05]  /*3640*/  BRA.U !UP0, `(.L_x_55) ;  /* 0xfffffffd08e87547 */ /* 0x000fea000b83ffff */
.L_x_54:
[-C--:B------:R-:W-:Y:S02]  /*3650*/  SHF.L.U32 R2, R2, R3.reuse, RZ ;  /* 0x0000000302027219 */ /* 0x080fe400000006ff */
[----:B------:R-:W-:Y:S01]  /*3660*/  SHF.L.U32 R0, R0, R3, RZ ;  /* 0x0000000300007219 */ /* 0x000fe200000006ff */
[----:B------:R-:W-:Y:S02]  /*3670*/  IMAD.SHL.U32 R3, R3, 0x20, RZ ;  /* 0x0000002003037824 */ /* 0x000fe400078e00ff */
[----:B------:R2:W-:Y:S04]  /*3680*/  ATOMS.OR RZ, [UR5+0x14], R2 ;  /* 0x00001402ffff798c */ /* 0x0005e8000b000005 */
[----:B------:R2:W-:Y:S04]  /*3690*/  ATOMS.OR RZ, [UR5+0x18], R0 ;  /* 0x00001800ffff798c */ /* 0x0005e8000b000005 */
[----:B------:R2:W-:Y:S01]  /*36a0*/  STS [UR6+0x160], R3 ;  /* 0x00016003ff007988 */ /* 0x0005e20008000806 */
[----:B------:R-:W-:Y:S05]  /*36b0*/  BRA `(.L_x_53) ;  /* 0x0000000000107947 */ /* 0x000fea0003800000 */
.L_x_52:
[----:B------:R-:W-:Y:S02]  /*36c0*/  MOV R0, 0xffffffff ;  /* 0xffffffff00007802 */ /* 0x000fe40000000f00 */
[----:B------:R-:W-:-:S03]  /*36d0*/  MOV R2, 0x3700 ;  /* 0x0000370000027802 */ /* 0x000fc60000000f00 */
[----:B------:R2:W-:Y:S04]  /*36e0*/  STS [UR6+0x160], R0 ;  /* 0x00016000ff007988 */ /* 0x0005e80008000806 */
[----:B-12--5:R-:W-:Y:S05]  /*36f0*/  CALL.REL.NOINC `($__internal_1_$__cuda_sm10x_tcgen05_guardrail_trap_phase_invalid_during_alloc) ;  /* 0x0000007000ec7944 */ /* 0x026fea0003c00000 */
.L_x_53:
[----:B------:R-:W-:Y:S05]  /*3700*/  WARPSYNC.ALL ;  /* 0x0000000000007948 */ /* 0x000fea0003800000 */
[----:B------:R-:W3:Y:S01]  /*3710*/  S2UR UR4, SR_CgaCtaId ;  /* 0x00000000000479c3 */ /* 0x000ee20000008800 */
[----:B------:R-:W-:Y:S01]  /*3720*/  UMOV UR18, 0x400 ;  /* 0x0000040000127882 */ /* 0x000fe20000000000 */
[----:B------:R-:W-:-:S06]  /*3730*/  NOP ;  /* 0x0000000000007918 */ /* 0x000fcc0000000000 */
[----:B------:R-:W-:Y:S06]  /*3740*/  BAR.ARV 0x6, 0xa0 ;  /* 0x0182800000007b1d */ /* 0x000fec0000002000 */
[----:B------:R-:W4:Y:S01]  /*3750*/  LDCU.64 UR6, c[0x0][0x388] ;  /* 0x00007100ff0677ac */ /* 0x000f220008000a00 */
[----:B------:R-:W-:Y:S01]  /*3760*/  IMAD.MOV.U32 R8, RZ, RZ, 0x1 ;  /* 0x00000001ff087424 */ /* 0x000fe200078e00ff */
[----:B------:R-:W1:Y:S01]  /*3770*/  LDCU.64 UR8, c[0x0][0x390] ;  /* 0x00007200ff0877ac */ /* 0x000e620008000a00 */
[----:B------:R-:W-:Y:S01]  /*3780*/  UMOV UR21, URZ ;  /* 0x000000ff00157c82 */ /* 0x000fe20008000000 */
[----:B------:R-:W-:Y:S01]  /*3790*/  UMOV UR17, URZ ;  /* 0x000000ff00117c82 */ /* 0x000fe20008000000 */
[----:B---3--:R-:W-:Y:S01]  /*37a0*/  ULEA UR18, UR4, UR18, 0x18 ;  /* 0x0000001204127291 */ /* 0x008fe2000f8ec0ff */
[----:B------:R-:W-:Y:S01]  /*37b0*/  UMOV UR26, 0x0 ;  /* 0x00000000001a7882 */ /* 0x000fe20000000000 */
[----:B------:R-:W-:Y:S01]  /*37c0*/  UMOV UR27, 0x8200010 ;  /* 0x08200010001b7882 */ /* 0x000fe20000000000 */
[----:B------:R-:W-:Y:S01]  /*37d0*/  UMOV UR24, 0x0 ;  /* 0x0000000000187882 */ /* 0x000fe20000000000 */
[----:B------:R-:W-:Y:S01]  /*37e0*/  UMOV UR25, 0x8200010 ;  /* 0x0820001000197882 */ /* 0x000fe20000000000 */
[----:B----4-:R-:W-:-:S04]  /*37f0*/  UIADD3 UR4, UPT, UPT, UR6, 0x1f, URZ ;  /* 0x0000001f06047890 */ /* 0x010fc8000fffe0ff */
[----:B------:R-:W2:Y:S01]  /*3800*/  LDS R9, [UR18+0x160] ;  /* 0x00016012ff097984 */ /* 0x000ea20008000800 */
[----:B------:R-:W-:Y:S02]  /*3810*/  UIADD3 UR6, UPT, UPT, UR18, 0x8400, URZ ;  /* 0x0000840012067890 */ /* 0x000fe4000fffe0ff */
[----:B------:R-:W-:Y:S02]  /*3820*/  USHF.R.S32.HI UR5, URZ, 0x1f, UR4 ;  /* 0x0000001fff057899 */ /* 0x000fe40008011404 */
[----:B------:R-:W-:Y:S02]  /*3830*/  USHF.R.U32.HI UR6, URZ, 0x4, UR6 ;  /* 0x00000004ff067899 */ /* 0x000fe40008011606 */
[----:B------:R-:W-:Y:S02]  /*3840*/  ULEA.HI UR4, UR5, UR4, URZ, 0x5 ;  /* 0x0000000405047291 */ /* 0x000fe4000f8f28ff */
[----:B------:R-:W-:Y:S02]  /*3850*/  UIADD3 UR5, UPT, UPT, UR18, 0x20400, URZ ;  /* 0x0002040012057890 */ /* 0x000fe4000fffe0ff */
[----:B------:R-:W-:-:S02]  /*3860*/  USHF.R.S32.HI UR4, URZ, 0x5, UR4 ;  /* 0x00000005ff047899 */ /* 0x000fc40008011404 */
[----:B------:R-:W-:Y:S02]  /*3870*/  USHF.R.U32.HI UR5, URZ, 0x4, UR5 ;  /* 0x00000004ff057899 */ /* 0x000fe40008011605 */
[----:B------:R-:W-:Y:S02]  /*3880*/  UIMAD UR4, UR4, UR7, URZ ;  /* 0x00000007040472a4 */ /* 0x000fe4000f8e02ff */
[----:B------:R-:W-:Y:S02]  /*3890*/  ULOP3.LUT UR6, UR6, 0x3fff, URZ, 0xc0, !UPT ;  /* 0x00003fff06067892 */ /* 0x000fe4000f8ec0ff */
[----:B-1----:R-:W-:Y:S02]  /*38a0*/  UIMAD UR4, UR4, UR8, URZ ;  /* 0x00000008040472a4 */ /* 0x002fe4000f8e02ff */
[----:B------:R-:W-:Y:S02]  /*38b0*/  ULOP3.LUT UR5, UR5, 0x3fff, URZ, 0xc0, !UPT ;  /* 0x00003fff05057892 */ /* 0x000fe4000f8ec0ff */
[----:B------:R-:W-:-:S02]  /*38c0*/  UIMAD UR7, UR4, UR9, URZ ;  /* 0x00000009040772a4 */ /* 0x000fc4000f8e02ff */
[----:B------:R-:W-:Y:S02]  /*38d0*/  UIADD3 UR4, UPT, UPT, UR18, 0x118, URZ ;  /* 0x0000011812047890 */ /* 0x000fe4000fffe0ff */
[----:B------:R-:W-:Y:S02]  /*38e0*/  ULOP3.LUT UR19, UR6, 0x10000, URZ, 0xfc, !UPT ;  /* 0x0001000006137892 */ /* 0x000fe4000f8efcff */
[----:B------:R-:W-:Y:S02]  /*38f0*/  UPRMT UR23, URZ, 0x654, UR4 ;  /* 0x00000654ff177896 */ /* 0x000fe40008000004 */
[----:B------:R-:W-:Y:S02]  /*3900*/  ULOP3.LUT UR20, UR5, 0x10000, URZ, 0xfc, !UPT ;  /* 0x0001000005147892 */ /* 0x000fe4000f8efcff */
[----:B------:R-:W-:Y:S02]  /*3910*/  UIADD3 UR28, UPT, UPT, UR7, -0x1, URZ ;  /* 0xffffffff071c7890 */ /* 0x000fe4000fffe0ff */
[----:B------:R-:W-:Y:S01]  /*3920*/  UISETP.GE.AND UP3, UPT, UR7, 0x1, UPT ;  /* 0x000000010700788c */ /* 0x000fe2000bf66270 */
[C---:B--2---:R-:W-:Y:S01]  /*3930*/  VIADD R3, R9.reuse, 0x80 ;  /* 0x0000008009037836 */ /* 0x044fe20000000000 */
[----:B------:R-:W-:-:S04]  /*3940*/  LOP3.LUT R2, R9, 0xffff, RZ, 0xc0, !PT ;  /* 0x0000ffff09027812 */ /* 0x000fc800078ec0ff */
[----:B------:R-:W-:-:S05]  /*3950*/  LOP3.LUT R3, R3, 0xffff, RZ, 0xc0, !PT ;  /* 0x0000ffff03037812 */ /* 0x000fca00078ec0ff */
[----:B------:R1:W-:Y:S02]  /*3960*/  STL.64 [R1], R2 ;  /* 0x0000000201007387 */ /* 0x0003e40000100a00 */
[----:B-1----:R-:W-:-:S07]  /*3970*/  CS2R R2, SRZ ;  /* 0x0000000000027805 */ /* 0x002fce000001ff00 */
.L_x_62:
[----:B-1----:R-:W-:-:S04]  /*3980*/  SHF.L.U32 R4, R3, 0x1f, RZ ;  /* 0x0000001f03047819 */ /* 0x002fc800000006ff */
[----:B------:R-:W1:Y:S02]  /*3990*/  SYNCS.PHASECHK.TRANS64.TRYWAIT P0, [UR18+0x110], R4 ;  /* 0x00011004ff0075a7 */ /* 0x000e640008001112 */
[----:B-12-4-:R-:W-:Y:S05]  /*39a0*/  @!P0 BRA `(.L_x_56) ;  /* 0x0000006800648947 */ /* 0x016fea0003800000 */
.L_x_163:
[----:B-1----:R-:W1:Y:S01]  /*39b0*/  LDS.128 R4, [UR18+0x150] ;  /* 0x00015012ff047984 */ /* 0x002e620008000c00 */
[----:B------:R-:W-:Y:S01]  /*39c0*/  ULEA UR22, UR21, UR18, 0x3 ;  /* 0x0000001215167291 */ /* 0x000fe2000f8e18ff */
[----:B------:R-:W-:Y:S01]  /*39d0*/  SHF.L.U32 R0, R8, 0x1f, RZ ;  /* 0x0000001f08007819 */ /* 0x000fe200000006ff */
[----:B------:R-:W-:Y:S01]  /*39e0*/  @!PT LDS RZ, [RZ] ;  /* 0x00000000fffff984 */ /* 0x000fe20000000800 */
[----:B------:R-:W-:Y:S01]  /*39f0*/  @!PT LDS RZ, [RZ] ;  /* 0x00000000fffff984 */ /* 0x000fe20000000800 */
[----:B------:R-:W-:Y:S01]  /*3a00*/  @!PT LDS RZ, [RZ] ;  /* 0x00000000fffff984 */ /* 0x000fe20000000800 */
[----:B------:R-:W-:Y:S01]  /*3a10*/  @!PT LDS RZ, [RZ] ;  /* 0x00000000fffff984 */ /* 0x000fe20000000800 */
[----:B------:R2:W-:Y:S06]  /*3a20*/  MEMBAR.ALL.CTA ;  /* 0x0000000000007992 */ /* 0x0005ec0000008000 */
[----:B--2---:R-:W2:Y:S02]  /*3a30*/  FENCE.VIEW.ASYNC.S ;  /* 0x00000000000073c6 */ /* 0x004ea40000000000 */
[----:B--2---:R-:W-:Y:S01]  /*3a40*/  SYNCS.ARRIVE.TRANS64.RED.A1T0 RZ, [UR23], RZ ;  /* 0x000000ffffff79a7 */ /* 0x004fe20008100417 */
[----:B------:R-:W2:Y:S01]  /*3a50*/  SYNCS.PHASECHK.TRANS64.TRYWAIT P0, [UR22+0x130], R0 ;  /* 0x00013000ff0075a7 */ /* 0x000ea20008001116 */
[----:B-1----:R-:W-:Y:S01]  /*3a60*/  LOP3.LUT P2, RZ, R6, 0x1, RZ, 0xc0, !PT ;  /* 0x0000000106ff7812 */ /* 0x002fe2000784c0ff */
[----:B--2---:R-:W-:-:S12]  /*3a70*/  @!P0 BRA `(.L_x_57) ;  /* 0x0000006800488947 */ /* 0x004fd80003800000 */
.L_x_165:
[----:B------:R-:W-:Y:S05]  /*3a80*/  BRA.U !UP3, `(.L_x_58) ;  /* 0x000000010bc87547 */ /* 0x000fea000b800000 */
[----:B-1----:R-:W-:Y:S01]  /*3a90*/  IMAD.U32 R0, RZ, RZ, UR21 ;  /* 0x00000015ff007e24 */ /* 0x002fe2000f8e00ff */
[----:B------:R-:W-:-:S04]  /*3aa0*/  ULEA UR4, UR17, UR18, 0x3 ;  /* 0x0000001211047291 */ /* 0x000fc8000f8e18ff */
[----:B------:R-:W-:-:S05]  /*3ab0*/  LEA R0, R0, R1, 0x2 ;  /* 0x0000000100007211 */ /* 0x000fca00078e10ff */
[----:B------:R1:W5:Y:S01]  /*3ac0*/  LDL R4, [R0] ;  /* 0x0000000000047983 */ /* 0x0003620000100800 */
[----:B------:R-:W-:Y:S01]  /*3ad0*/  UPLOP3.LUT UP2, UPT, UPT, UPT, UPT, 0x40, 0x4 ;  /* 0x000000000004789c */ /* 0x000fe20003f4e870 */
[----:B------:R-:W-:Y:S01]  /*3ae0*/  UMOV UR15, UR28 ;  /* 0x0000001c000f7c82 */ /* 0x000fe20008000000 */
[----:B------:R-:W-:Y:S01]  /*3af0*/  UMOV UR8, UR17 ;  /* 0x0000001100087c82 */ /* 0x000fe20008000000 */
[----:B-1----:R-:W-:-:S04]  /*3b00*/  SHF.L.U32 R0, R2, 0x1f, RZ ;  /* 0x0000001f02007819 */ /* 0x002fc800000006ff */
[----:B------:R1:W2:Y:S04]  /*3b10*/  SYNCS.PHASECHK.TRANS64.TRYWAIT P1, [UR4], R0 ;  /* 0x00000000ff0075a7 */ /* 0x0002a80008021104 */
.L_x_61:
[----:B------:R-:W-:Y:S01]  /*3b20*/  ULEA UR16, UR8, UR18, 0x3 ;  /* 0x0000001208107291 */ /* 0x000fe2000f8e18ff */
[----:B--234-:R-:W-:Y:S11]  /*3b30*/  @P1 BRA `(.L_x_59) ;  /* 0x00000000000c1947 */ /* 0x01cff60003800000 */
[----:B------:R-:W-:Y:S04]  /*3b40*/  SHF.L.U32 R5, R2, 0x1f, RZ ;  /* 0x0000001f02057819 */ /* 0x000fe800000006ff */
[----:B------:R-:W2:Y:S02]  /*3b50*/  SYNCS.PHASECHK.TRANS64.TRYWAIT P0, [UR16], R5 ;  /* 0x00000005ff0075a7 */ /* 0x000ea40008001110 */
[----:B--2---:R-:W-:Y:S05]  /*3b60*/  @!P0 BRA `(.L_x_60) ;  /* 0x0000006800248947 */ /* 0x004fea0003800000 */
.L_x_59:
[----:B------:R-:W-:Y:S01]  /*3b70*/  UISETP.NE.AND UP0, UPT, UR15, URZ, UPT ;  /* 0x000000ff0f00728c */ /* 0x000fe2000bf05270 */
[----:B------:R-:W-:Y:S01]  /*3b80*/  PLOP3.LUT P1, PT, PT, PT, PT, 0x80, 0x8 ;  /* 0x000000000008781c */ /* 0x000fe20003f2f070 */
[----:B------:R-:W-:Y:S02]  /*3b90*/  UIADD3 UR4, UPT, UPT, UR8, 0x1, URZ ;  /* 0x0000000108047890 */ /* 0x000fe4000fffe0ff */
[----:B------:R-:W-:Y:S02]  /*3ba0*/  ULEA UR10, UR8, UR20, 0x9 ;  /* 0x00000014080a7291 */ /* 0x000fe4000f8e48ff */
[----:B------:R-:W-:Y:S01]  /*3bb0*/  UISETP.NE.AND UP1, UPT, UR4, 0xc, UPT ;  /* 0x0000000c0400788c */ /* 0x000fe2000bf25270 */
[----:B------:R-:W-:Y:S01]  /*3bc0*/  PLOP3.LUT P0, PT, PT, PT, UP0, 0x80, 0x8 ;  /* 0x000000000008781c */ /* 0x000fe20003f0f008 */
[----:B------:R-:W-:Y:S02]  /*3bd0*/  ULEA UR8, UR8, UR19, 0x9 ;  /* 0x0000001308087291 */ /* 0x000fe4000f8e48ff */
[----:B------:R-:W-:Y:S02]  /*3be0*/  USEL UR5, URZ, 0x1, UP1 ;  /* 0x00000001ff057887 */ /* 0x000fe40008800000 */
[----:B------:R-:W-:Y:S02]  /*3bf0*/  USEL UR17, UR4, URZ, UP1 ;  /* 0x000000ff04117287 */ /* 0x000fe40008800000 */
[----:B------:R-:W-:Y:S02]  /*3c00*/  UIADD3 UR12, UPT, UPT, UR10, 0x2, URZ ;  /* 0x000000020a0c7890 */ /* 0x000fe4000fffe0ff */
[----:B------:R-:W-:Y:S01]  /*3c10*/  @UP0 ULEA UR4, UR17, UR18, 0x3 ;  /* 0x0000001211040291 */ /* 0x000fe2000f8e18ff */
[----:B------:R-:W-:Y:S01]  /*3c20*/  LOP3.LUT R2, R2, UR5, RZ, 0x3c, !PT ;  /* 0x0000000502027c12 */ /* 0x000fe2000f8e3cff */
[----:B------:R-:W-:Y:S02]  /*3c30*/  UIADD3 UR6, UPT, UPT, UR8, 0x2, URZ ;  /* 0x0000000208067890 */ /* 0x000fe4000fffe0ff */
[----:B------:R-:W-:Y:S01]  /*3c40*/  UIADD3 UR5, UPT, UPT, UR16, 0x60, URZ ;  /* 0x0000006010057890 */ /* 0x000fe2000fffe0ff */
[----:B-1----:R-:W-:Y:S01]  /*3c50*/  @P0 SHF.L.U32 R0, R2, 0x1f, RZ ;  /* 0x0000001f02000819 */ /* 0x002fe200000006ff */
[----:B------:R-:W-:Y:S01]  /*3c60*/  UMOV UR11, 0x80004020 ;  /* 0x80004020000b7882 */ /* 0x000fe20000000000 */
[----:B------:R-:W-:Y:S01]  /*3c70*/  UMOV UR9, 0x80004020 ;  /* 0x8000402000097882 */ /* 0x000fe20000000000 */
[----:B------:R-:W-:Y:S01]  /*3c80*/  UMOV UR13, 0x80004020 ;  /* 0x80004020000d7882 */ /* 0x000fe20000000000 */
[----:B------:R3:W4:Y:S01]  /*3c90*/  @P0 SYNCS.PHASECHK.TRANS64.TRYWAIT P1, [UR4], R0 ;  /* 0x00000000ff0005a7 */ /* 0x0007220008021104 */
[----:B------:R-:W-:Y:S11]  /*3ca0*/  ELECT P0, URZ, PT ;  /* 0x0000000000ff782f */ /* 0x000ff60003800000 */
[----:B------:R-:W-:Y:S02]  /*3cb0*/  @!UPT UIADD3 URZ, UPT, UPT, URZ, URZ, URZ ;  /* 0x000000fffffff290 */ /* 0x000fe4000fffe0ff */
[C---:B-----5:R-:W-:Y:S02]  /*3cc0*/  @P0 R2UR.BROADCAST UR4, R4.reuse ;  /* 0x00000000040402ca */ /* 0x060fe400008e0000 */
[----:B------:R-:W-:Y:S11]  /*3cd0*/  ELECT P0, URZ, PT ;  /* 0x0000000000ff782f */ /* 0x000ff60003800000 */
[----:B------:R-:W-:Y:S02]  /*3ce0*/  @!UPT UIADD3 URZ, UPT, UPT, URZ, URZ, URZ ;  /* 0x000000fffffff290 */ /* 0x000fe4000fffe0ff */
[----:B------:R-:W-:Y:S01]  /*3cf0*/  @P0 R2UR.BROADCAST UR14, R4 ;  /* 0x00000000040e02ca */ /* 0x000fe200008e0000 */
[----:B------:R-:W-:Y:S01]  /*3d00*/  UMOV UR7, 0x80004020 ;  /* 0x8000402000077882 */ /* 0x000fe20000000000 */
[----:B------:R1:W-:Y:S01]  /*3d10*/  UTCHMMA gdesc[UR8], gdesc[UR10], tmem[UR4], tmem[UR26], idesc[UR27], UP2 ;  /* 0x00ff1a0a080075ea */ /* 0x0003e20009000004 */
[----:B------:R-:W-:Y:S10]  /*3d20*/  UPLOP3.LUT UP2, UPT, UPT, UPT, UPT, 0x80, 0x8 ;  /* 0x000000000008789c */ /* 0x000ff40003f4f070 */
[----:B------:R3:W-:Y:S01]  /*3d30*/  UTCHMMA gdesc[UR6], gdesc[UR12], tmem[UR14], tmem[UR24], idesc[UR25], UPT ;  /* 0x00ff180c060075ea */ /* 0x0007e2000b80000e */
[----:B------:R3:W-:Y:S01]  /*3d40*/  UTCBAR [UR5], URZ ;  /* 0x000000ff050073e9 */ /* 0x0007e200080000ff */
[----:B-1----:R-:W-:Y:S02]  /*3d50*/  UIADD3 UR4, UPT, UPT, UR15, 0x1, URZ ;  /* 0x000000010f047890 */ /* 0x002fe4000fffe0ff */
[----:B------:R-:W-:Y:S02]  /*3d60*/  UIADD3 UR9, UPT, UPT, UR15, -0x1, URZ ;  /* 0xffffffff0f097890 */ /* 0x000fe4000fffe0ff */
[----:B------:R-:W-:Y:S01]  /*3d70*/  UISETP.GT.U32.AND UP0, UPT, UR4, 0x1, UPT ;  /* 0x000000010400788c */ /* 0x000fe2000bf04070 */
[----:B------:R-:W-:Y:S04]  /*3d80*/  UMOV UR8, UR17 ;  /* 0x0000001100087c82 */ /* 0x000fe80008000000 */
[----:B------:R-:W-:Y:S04]  /*3d90*/  UMOV UR15, UR9 ;  /* 0x00000009000f7c82 */ /* 0x000fe80008000000 */
[----:B------:R-:W-:Y:S05]  /*3da0*/  BRA.U UP0, `(.L_x_61) ;  /* 0xfffffffd005c7547 */ /* 0x000fea000b83ffff */
.L_x_58:
[----:B------:R-:W-:Y:S01]  /*3db0*/  UIADD3 UR4, UPT, UPT, UR21, 0x1, URZ ;  /* 0x0000000115047890 */ /* 0x000fe2000fffe0ff */
[----:B------:R-:W-:Y:S01]  /*3dc0*/  LOP3.LUT R3, R3, 0x1, RZ, 0x3c, !PT ;  /* 0x0000000103037812 */ /* 0x000fe200078e3cff */
[----:B---3--:R-:W-:Y:S02]  /*3dd0*/  UIADD3 UR5, UPT, UPT, UR22, 0x120, URZ ;  /* 0x0000012016057890 */ /* 0x008fe4000fffe0ff */
[----:B------:R-:W-:-:S04]  /*3de0*/  UISETP.NE.AND UP0, UPT, UR4, 0x2, UPT ;  /* 0x000000020400788c */ /* 0x000fc8000bf05270 */
[----:B------:R-:W-:Y:S02]  /*3df0*/  USEL UR6, URZ, 0x1, UP0 ;  /* 0x00000001ff067887 */ /* 0x000fe40008000000 */
[----:B------:R-:W-:Y:S01]  /*3e00*/  USEL UR21, UR4, URZ, UP0 ;  /* 0x000000ff04157287 */ /* 0x000fe20008000000 */
[----:B------:R2:W-:Y:S03]  /*3e10*/  UTCBAR [UR5], URZ ;  /* 0x000000ff050073e9 */ /* 0x0005e600080000ff */
[----:B------:R-:W-:Y:S01]  /*3e20*/  LOP3.LUT R8, R8, UR6, RZ, 0x3c, !PT ;  /* 0x0000000608087c12 */ /* 0x000fe2000f8e3cff */
[----:B------:R-:W-:Y:S07]  /*3e30*/  @P2 BRA `(.L_x_62) ;  /* 0xfffffff800d02947 */ /* 0x000fee000383ffff */
[----:B------:R-:W3:Y:S01]  /*3e40*/  S2UR UR6, SR_CgaCtaId ;  /* 0x00000000000679c3 */ /* 0x000ee20000008800 */
[----:B------:R-:W-:Y:S01]  /*3e50*/  ELECT P0, URZ, PT ;  /* 0x0000000000ff782f */ /* 0x000fe20003800000 */
[----:B-1----:R-:W-:Y:S01]  /*3e60*/  IMAD.MOV.U32 R0, RZ, RZ, 0x1 ;  /* 0x00000001ff007424 */ /* 0x002fe200078e00ff */
[----:B------:R-:W-:Y:S01]  /*3e70*/  UIADD3 UR18, UPT, UPT, UR18, 0x130, URZ ;  /* 0x0000013012127890 */ /* 0x000fe2000fffe0ff */
[----:B------:R-:W-:Y:S01]  /*3e80*/  SHF.L.U32 R2, R8, 0x1f, RZ ;  /* 0x0000001f08027819 */ /* 0x000fe200000006ff */
[----:B------:R-:W-:-:S03]  /*3e90*/  UMOV UR4, 0x40 ;  /* 0x0000004000047882 */ /* 0x000fc60000000000 */
[----:B------:R-:W-:Y:S01]  /*3ea0*/  UVIRTCOUNT.DEALLOC.SMPOOL 0x80 ;  /* 0x000000800000784c */ /* 0x000fe20000000000 */
[----:B---3--:R-:W-:Y:S02]  /*3eb0*/  ULEA UR6, UR6, UR4, 0x18 ;  /* 0x0000000406067291 */ /* 0x008fe4000f8ec0ff */
[----:B------:R-:W-:-:S07]  /*3ec0*/  ULEA UR4, UR21, UR18, 0x3 ;  /* 0x0000001215047291 */ /* 0x000fce000f8e18ff */
[----:B------:R1:W-:Y:S02]  /*3ed0*/  @P0 STS.U8 [UR6+0x1c], R0 ;  /* 0x00001c00ff000988 */ /* 0x0003e40008000006 */
[----:B------:R-:W3:Y:S02]  /*3ee0*/  SYNCS.PHASECHK.TRANS64.TRYWAIT P0, [UR4], R2 ;  /* 0x00000002ff0075a7 */ /* 0x000ee40008001104 */
[----:B-1-3--:R-:W-:Y:S05]  /*3ef0*/  @!P0 BRA `(.L_x_63) ;  /* 0x0000006400588947 */ /* 0x00afea0003800000 */
.L_x_168:
[----:B------:R-:W-:-:S04]  /*3f00*/  UIADD3 UR4, UPT, UPT, UR21, 0x1, URZ ;  /* 0x0000000115047890 */ /* 0x000fc8000fffe0ff */
[----:B------:R-:W-:-:S04]  /*3f10*/  UISETP.NE.AND UP0, UPT, UR4, 0x2, UPT ;  /* 0x000000020400788c */ /* 0x000fc8000bf05270 */
[----:B--2---:R-:W-:Y:S02]  /*3f20*/  USEL UR5, URZ, 0x1, UP0 ;  /* 0x00000001ff057887 */ /* 0x004fe40008000000 */
[----:B------:R-:W-:-:S04]  /*3f30*/  USEL UR4, UR4, URZ, UP0 ;  /* 0x000000ff04047287 */ /* 0x000fc80008000000 */
[----:B------:R-:W-:Y:S01]  /*3f40*/  ULEA UR4, UR4, UR18, 0x3 ;  /* 0x0000001204047291 */ /* 0x000fe2000f8e18ff */
[----:B-1----:R-:W-:-:S04]  /*3f50*/  LOP3.LUT R2, R8, UR5, RZ, 0x3c, !PT ;  /* 0x0000000508027c12 */ /* 0x002fc8000f8e3cff */
[----:B------:R-:W-:-:S04]  /*3f60*/  SHF.L.U32 R2, R2, 0x1f, RZ ;  /* 0x0000001f02027819 */ /* 0x000fc800000006ff */
[----:B------:R-:W1:Y:S02]  /*3f70*/  SYNCS.PHASECHK.TRANS64.TRYWAIT P0, [UR4], R2 ;  /* 0x00000002ff0075a7 */ /* 0x000e640008001104 */
[----:B-1----:R-:W-:Y:S05]  /*3f80*/  @!P0 BRA `(.L_x_64) ;  /* 0x00000064004c8947 */ /* 0x002fea0003800000 */
.L_x_170:
[----:B------:R-:W-:Y:S01]  /*3f90*/  NOP ;  /* 0x0000000000007918 */ /* 0x000fe20000000000 */
[----:B-1----:R-:W1:Y:S01]  /*3fa0*/  LDS R0, [UR6+0x14] ;  /* 0x00001406ff007984 */ /* 0x002e620008000800 */
[----:B------:R-:W-:Y:S01]  /*3fb0*/  LOP3.LUT R3, R9, 0xffff, RZ, 0xc0, !PT ;  /* 0x0000ffff09037812 */ /* 0x000fe200078ec0ff */
[----:B------:R-:W-:-:S03]  /*3fc0*/  IMAD.MOV.U32 R2, RZ, RZ, 0xffff ;  /* 0x0000ffffff027424 */ /* 0x000fc600078e00ff */
[----:B------:R-:W-:-:S04]  /*3fd0*/  SHF.R.U32.HI R3, RZ, 0x5, R3 ;  /* 0x00000005ff037819 */ /* 0x000fc80000011603 */
[----:B------:R-:W-:-:S04]  /*3fe0*/  SHF.L.U32 R2, R2, R3, RZ ;  /* 0x0000000302027219 */ /* 0x000fc800000006ff */
[----:B-1----:R-:W-:-:S04]  /*3ff0*/  LOP3.LUT R0, R0, R2, RZ, 0xc0, !PT ;  /* 0x0000000200007212 */ /* 0x002fc800078ec0ff */
[----:B------:R-:W-:Y:S01]  /*4000*/  ISETP.NE.AND P0, PT, R0, R2, PT ;  /* 0x000000020000720c */ /* 0x000fe20003f05270 */
[----:B------:R-:W-:-:S05]  /*4010*/  IMAD.MOV.U32 R0, RZ, RZ, 0x1 ;  /* 0x00000001ff007424 */ /* 0x000fca00078e00ff */
[----:B------:R-:W-:-:S07]  /*4020*/  SHF.L.U32 R0, R0, R3, RZ ;  /* 0x0000000300007219 */ /* 0x000fce00000006ff */
[----:B------:R-:W-:Y:S05]  /*4030*/  @P0 BRA `(.L_x_65) ;  /* 0x00000000005c0947 */ /* 0x000fea0003800000 */
[----:B------:R-:W1:Y:S02]  /*4040*/  LDS R3, [UR6+0x18] ;  /* 0x00001806ff037984 */ /* 0x000e640008000800 */
[----:B-1----:R-:W-:-:S04]  /*4050*/  LOP3.LUT R3, R3, R0, RZ, 0xc0, !PT ;  /* 0x0000000003037212 */ /* 0x002fc800078ec0ff */
[----:B------:R-:W-:-:S13]  /*4060*/  ISETP.NE.AND P0, PT, R3, R0, PT ;  /* 0x000000000300720c */ /* 0x000fda0003f05270 */
[----:B------:R-:W-:Y:S05]  /*4070*/  @P0 BRA `(.L_x_66) ;  /* 0x0000000000400947 */ /* 0x000fea0003800000 */
[----:B------:R-:W-:Y:S01]  /*4080*/  R2UR UR4, R2 ;  /* 0x00000000020472ca */ /* 0x000fe200000e0000 */
[----:B------:R-:W1:Y:S01]  /*4090*/  S2R R3, SR_LANEID ;  /* 0x0000000000037919 */ /* 0x000e620000000000 */
[----:B------:R-:W-:-:S04]  /*40a0*/  LOP3.LUT R0, RZ, R0, RZ, 0x33, !PT ;  /* 0x00000000ff007212 */ /* 0x000fc800078e33ff */
[----:B------:R-:W2:Y:S07]  /*40b0*/  REDUX UR7, R0 ;  /* 0x00000000000773c4 */ /* 0x000eae0000000000 */
[----:B------:R-:W-:-:S03]  /*40c0*/  ULOP3.LUT UR5, URZ, UR4, URZ, 0x33, !UPT ;  /* 0x00000004ff057292 */ /* 0x000fc6000f8e33ff */
[----:B------:R-:W-:Y:S02]  /*40d0*/  VOTEU.ANY UR4, UPT, PT ;  /* 0x0000000000047886 */ /* 0x000fe400038e0100 */
[----:B------:R-:W-:Y:S01]  /*40e0*/  UFLO.U32 UR4, UR4 ;  /* 0x00000004000472bd */ /* 0x000fe200080e0000 */
[----:B------:R-:W-:-:S04]  /*40f0*/  IMAD.U32 R2, RZ, RZ, UR5 ;  /* 0x00000005ff027e24 */ /* 0x000fc8000f8e00ff */
[----:B------:R-:W3:Y:S02]  /*4100*/  REDUX UR8, R2 ;  /* 0x00000000020873c4 */ /* 0x000ee40000000000 */
[----:B------:R1:W-:Y:S01]  /*4110*/  UTCATOMSWS.AND URZ, UR5 ;  /* 0x0000000500ff79e3 */ /* 0x0003e20008000000 */
[----:B--2---:R-:W-:Y:S01]  /*4120*/  IMAD.U32 R0, RZ, RZ, UR7 ;  /* 0x00000007ff007e24 */ /* 0x004fe2000f8e00ff */
[----:B-1----:R-:W-:Y:S01]  /*4130*/  ISETP.EQ.U32.AND P0, PT, R3, UR4, PT ;  /* 0x0000000403007c0c */ /* 0x002fe2000bf02070 */
[----:B---3--:R-:W-:-:S12]  /*4140*/  IMAD.U32 R2, RZ, RZ, UR8 ;  /* 0x00000008ff027e24 */ /* 0x008fd8000f8e00ff */
[----:B------:R1:W-:Y:S04]  /*4150*/  @P0 ATOMS.AND RZ, [UR6+0x14], R2 ;  /* 0x00001402ffff098c */ /* 0x0003e8000a800006 */
[----:B------:R1:W-:Y:S01]  /*4160*/  @P0 ATOMS.AND RZ, [UR6+0x18], R0 ;  /* 0x00001800ffff098c */ /* 0x0003e2000a800006 */
[----:B------:R-:W-:Y:S05]  /*4170*/  BRA `(.L_x_67) ;  /* 0x0000000000147947 */ /* 0x000fea0003800000 */
.L_x_66:
[----:B------:R-:W-:Y:S02]  /*4180*/  MOV R2, 0x41a0 ;  /* 0x000041a000027802 */ /* 0x000fe40000000f00 */
[----:B----45:R-:W-:Y:S05]  /*4190*/  CALL.REL.NOINC `($__internal_0_$__cuda_sm10x_tcgen05_guardrail_trap_col_being_dealloced_not_returned_by_alloc) ;  /* 0x0000006800387944 */ /* 0x030fea0003c00000 */
[----:B------:R-:W-:Y:S05]  /*41a0*/  BRA `(.L_x_67) ;  /* 0x0000000000087947 */ /* 0x000fea0003800000 */
.L_x_65:
[----:B------:R-:W-:Y:S02]  /*41b0*/  MOV R2, 0x41d0 ;  /* 0x000041d000027802 */ /* 0x000fe40000000f00 */
[----:B----45:R-:W-:Y:S05]  /*41c0*/  CALL.REL.NOINC `($__internal_2_$__cuda_sm10x_tcgen05_guardrail_trap_unallocated_columns_being_dealloced) ;  /* 0x0000006800447944 */ /* 0x030fea0003c00000 */
.L_x_67:
[----:B------:R-:W-:Y:S01]  /*41d0*/  NOP ;  /* 0x0000000000007918 */ /* 0x000fe20000000000 */
[----:B------:R-:W-:Y:S05]  /*41e0*/  EXIT ;  /* 0x000000000000794d */ /* 0x000fea0003800000 */
.L_x_51:
[----:B------:R-:W-:-:S09]  /*41f0*/  UISETP.NE.OR UP0, UPT, UR18, 0x3, !UP3 ;  /* 0x000000031200788c */ /* 0x000fd2000df05670 */
[----:B------:R-:W-:Y:S05]  /*4200*/  BRA.U UP0, `(.L_x_68) ;  /* 0x0000001100e47547 */ /* 0x000fea000b800000 */
[----:B------:R-:W2:Y:S01]  /*4210*/  LDCU.64 UR4, c[0x0][0x988] ;  /* 0x00013100ff0477ac */ /* 0x000ea20008000a00 */
[----:B------:R-:W3:Y:S01]  /*4220*/  S2UR UR10, SR_CgaCtaId ;  /* 0x00000000000a79c3 */ /* 0x000ee20000008800 */
[----:B------:R-:W-:Y:S01]  /*4230*/  R2UR UR46, R77 ;  /* 0x000000004d2e72ca */ /* 0x000fe200000e0000 */
[----:B------:R-:W-:Y:S01]  /*4240*/  HFMA2 R9, -RZ, RZ, 0, 0 ;  /* 0x00000000ff097431 */ /* 0x000fe200000001ff */
[----:B------:R-:W4:Y:S01]  /*4250*/  LDCU UR44, c[0x0][0x370] ;  /* 0x00006e00ff2c77ac */ /* 0x000f220008000800 */
[----:B------:R-:W-:Y:S01]  /*4260*/  R2UR UR45, R78 ;  /* 0x000000004e2d72ca */ /* 0x000fe200000e0000 */
[----:B------:R-:W-:Y:S01]  /*4270*/  IMAD.MOV.U32 R10, RZ, RZ, 0x1 ;  /* 0x00000001ff0a7424 */ /* 0x000fe200078e00ff */
[----:B------:R-:W4:Y:S02]  /*4280*/  LDCU.128 UR28, c[0x0][0xc10] ;  /* 0x00018200ff1c77ac */ /* 0x000f240008000c00 */
[----:B------:R-:W1:Y:S01]  /*4290*/  LDC.64 R12, c[0x0][0x348] ;  /* 0x0000d200ff0c7b82 */ /* 0x000e620000000a00 */
[----:B------:R-:W-:Y:S01]  /*42a0*/  IMAD.MOV.U32 R3, RZ, RZ, 0x2000 ;  /* 0x00002000ff037424 */ /* 0x000fe200078e00ff */
[----:B------:R-:W3:Y:S01]  /*42b0*/  LDCU UR38, c[0x0][0x374] ;  /* 0x00006e80ff2677ac */ /* 0x000ee20008000800 */
[----:B------:R-:W3:Y:S01]  /*42c0*/  LDCU.64 UR26, c[0x0][0x990] ;  /* 0x00013200ff1a77ac */ /* 0x000ee20008000a00 */
[----:B------:R-:W1:Y:S01]  /*42d0*/  LDCU UR17, c[0x0][0xc0c] ;  /* 0x00018180ff1177ac */ /* 0x000e620008000800 */
[----:B--2---:R-:W-:Y:S01]  /*42e0*/  UISETP.NE.U32.AND UP0, UPT, UR4, URZ, UPT ;  /* 0x000000ff0400728c */ /* 0x004fe2000bf05070 */
[----:B------:R-:W2:Y:S01]  /*42f0*/  LDCU.128 UR32, c[0x0][0xa80] ;  /* 0x00015000ff2077ac */ /* 0x000ea20008000c00 */
[----:B------:R-:W2:Y:S01]  /*4300*/  LDCU UR57, c[0x0][0xc20] ;  /* 0x00018400ff3977ac */ /* 0x000ea20008000800 */
[----:B------:R-:W2:Y:S01]  /*4310*/  LDCU UR4, c[0x0][0xc30] ;  /* 0x00018600ff0477ac */ /* 0x000ea20008000800 */
[----:B------:R-:W2:Y:S01]  /*4320*/  LDCU.128 UR40, c[0x0][0xa90] ;  /* 0x00015200ff2877ac */ /* 0x000ea20008000c00 */
[----:B------:R-:W-:Y:S01]  /*4330*/  UMOV UR20, 0x400 ;  /* 0x0000040000147882 */ /* 0x000fe20000000000 */
[----:B----4-:R-:W-:-:S02]  /*4340*/  UIMAD.WIDE.U32 UR6, UR44, UR28, URZ ;  /* 0x0000001c2c0672a5 */ /* 0x010fc4000f8e00ff */
[----:B---3--:R-:W-:Y:S02]  /*4350*/  UIMAD.WIDE.U32 UR8, UR38, UR31, URZ ;  /* 0x0000001f260872a5 */ /* 0x008fe4000f8e00ff */
[----:B------:R-:W-:Y:S02]  /*4360*/  ULEA UR20, UR10, UR20, 0x18 ;  /* 0x000000140a147291 */ /* 0x000fe4000f8ec0ff */
[----:B------:R-:W-:Y:S02]  /*4370*/  UISETP.NE.AND.EX UP5, UPT, UR5, URZ, UPT, UP0 ;  /* 0x000000ff0500728c */ /* 0x000fe4000bfa5300 */
[----:B------:R-:W-:Y:S02]  /*4380*/  UISETP.NE.U32.AND UP6, UPT, UR26, URZ, UPT ;  /* 0x000000ff1a00728c */ /* 0x000fe4000bfc5070 */
[----:B------:R-:W-:Y:S02]  /*4390*/  UIADD3 UR48, UPT, UPT, UR20, 0xd8, URZ ;  /* 0x000000d814307890 */ /* 0x000fe4000fffe0ff */
[----:B------:R-:W-:-:S02]  /*43a0*/  UIADD3 UR47, UPT, UPT, UR20, 0x118, URZ ;  /* 0x00000118142f7890 */ /* 0x000fc4000fffe0ff */
[----:B------:R-:W-:Y:S02]  /*43b0*/  UIADD3 UR37, UPT, UPT, UR20, 0xc0, URZ ;  /* 0x000000c014257890 */ /* 0x000fe4000fffe0ff */
[----:B------:R-:W-:Y:S02]  /*43c0*/  UIADD3 UR36, UPT, UPT, UR20, 0xc8, URZ ;  /* 0x000000c814247890 */ /* 0x000fe4000fffe0ff */
[----:B------:R-:W-:Y:S02]  /*43d0*/  UIADD3 UR25, UPT, UPT, UR20, 0xd0, URZ ;  /* 0x000000d014197890 */ /* 0x000fe4000fffe0ff */
[----:B-1----:R-:W-:Y:S02]  /*43e0*/  UISETP.NE.AND UP0, UPT, UR39, 0x1, UPT ;  /* 0x000000012700788c */ /* 0x002fe4000bf05270 */
[----:B------:R-:W-:Y:S02]  /*43f0*/  UISETP.GE.AND UP2, UPT, UR39, 0x1, UPT ;  /* 0x000000012700788c */ /* 0x000fe4000bf46270 */
[----:B------:R-:W-:Y:S01]  /*4400*/  UISETP.NE.AND UP0, UPT, UR17, 0x1, UPT ;  /* 0x000000011100788c */ /* 0x000fe2000bf05270 */
[----:B------:R-:W-:Y:S01]  /*4410*/  UMOV UR55, UR7 ;  /* 0x0000000700377c82 */ /* 0x000fe20008000000 */
[----:B------:R-:W-:Y:S01]  /*4420*/  UMOV UR54, UR9 ;  /* 0x0000000900367c82 */ /* 0x000fe20008000000 */
[----:B------:R-:W-:-:S02]  /*4430*/  UISETP.NE.AND UP2, UPT, UR30, 0x1, UPT ;  /* 0x000000011e00788c */ /* 0x000fc4000bf45270 */
[----:B--2---:R-:W-:Y:S01]  /*4440*/  UISETP.NE.AND UP0, UPT, UR32, 0x1, UPT ;  /* 0x000000012000788c */ /* 0x004fe2000bf05270 */
[----:B------:R-:W1:Y:S01]  /*4450*/  LDCU UR58, c[0x0][0xaa0] ;  /* 0x00015400ff3a77ac */ /* 0x000e620008000800 */
[----:B------:R-:W-:Y:S01]  /*4460*/  UPLOP3.LUT UP4, UPT, UPT, UPT, UPT, 0x40, 0x4 ;  /* 0x000000000004789c */ /* 0x000fe20003f8e870 */
[----:B------:R-:W2:Y:S01]  /*4470*/  LDCU.64 UR18, c[0x0][0xc28] ;  /* 0x00018500ff1277ac */ /* 0x000ea20008000a00 */
[----:B------:R-:W-:Y:S02]  /*4480*/  UISETP.NE.AND.EX UP6, UPT, UR27, URZ, UPT, UP6 ;  /* 0x000000ff1b00728c */ /* 0x000fe4000bfc5360 */
[----:B------:R-:W-:Y:S02]  /*4490*/  UPRMT UR48, UR10, 0x654, UR48 ;  /* 0x000006540a307896 */ /* 0x000fe40008000030 */
[----:B------:R-:W-:Y:S02]  /*44a0*/  UPRMT UR47, URZ, 0x654, UR47 ;  /* 0x00000654ff2f7896 */ /* 0x000fe4000800002f */
[----:B------:R-:W-:-:S02]  /*44b0*/  UPRMT UR53, UR10, 0x654, UR37 ;  /* 0x000006540a357896 */ /* 0x000fc40008000025 */
[----:B------:R-:W-:Y:S02]  /*44c0*/  UPRMT UR50, UR10, 0x654, UR36 ;  /* 0x000006540a327896 */ /* 0x000fe40008000024 */
[----:B------:R-:W-:Y:S02]  /*44d0*/  UPRMT UR49, UR10, 0x654, UR25 ;  /* 0x000006540a317896 */ /* 0x000fe40008000019 */
[----:B------:R-:W-:Y:S02]  /*44e0*/  USHF.R.U32.HI UR55, URZ, UR29, UR55 ;  /* 0x0000001dff377299 */ /* 0x000fe40008011637 */
[----:B------:R-:W-:Y:S02]  /*44f0*/  USHF.R.U32.HI UR54, URZ, UR57, UR54 ;  /* 0x00000039ff367299 */ /* 0x000fe40008011636 */
[----:B------:R-:W-:Y:S02]  /*4500*/  UISETP.NE.AND UP3, UPT, UR4, 0x1, UPT ;  /* 0x000000010400788c */ /* 0x000fe4000bf65270 */
[----:B------:R-:W-:-:S02]  /*4510*/  UISETP.NE.AND UP2, UPT, UR35, 0x1, UPT ;  /* 0x000000012300788c */ /* 0x000fc4000bf45270 */
[----:B-12---:R-:W-:-:S11]  /*4520*/  UISETP.NE.AND UP0, UPT, UR42, 0x1, UPT ;  /* 0x000000012a00788c */ /* 0x006fd6000bf05270 */
.L_x_79:
[----:B------:R-:W-:Y:S04]  /*4530*/  SHF.L.U32 R2, R9, 0x1f, RZ ;  /* 0x0000001f09027819 */ /* 0x000fe800000006ff */
[----:B-1----:R-:W1:Y:S02]  /*4540*/  SYNCS.PHASECHK.TRANS64.TRYWAIT P0, [UR20+0x110], R2 ;  /* 0x00011002ff0075a7 */ /* 0x002e640008001114 */
[----:B-1----:R-:W-:Y:S05]  /*4550*/  @!P0 BRA `(.L_x_69) ;  /* 0x0000005c00f08947 */ /* 0x002fea0003800000 */
.L_x_172:
[----:B------:R-:W2:Y:S01]  /*4560*/  LDS.128 R4, [UR20+0x150] ;  /* 0x00015014ff047984 */ /* 0x000ea20008000c00 */
[----:B------:R-:W-:Y:S01]  /*4570*/  UISETP.GE.AND UP0, UPT, UR39, 0x1, UPT ;  /* 0x000000012700788c */ /* 0x000fe2000bf06270 */
[----:B------:R-:W-:Y:S01]  /*4580*/  @!PT LDS RZ, [RZ] ;  /* 0x00000000fffff984 */ /* 0x000fe20000000800 */
[----:B------:R-:W-:Y:S01]  /*4590*/  @!PT LDS RZ, [RZ] ;  /* 0x00000000fffff984 */ /* 0x000fe20000000800 */
[----:B------:R-:W-:Y:S01]  /*45a0*/  @!PT LDS RZ, [RZ] ;  /* 0x00000000fffff984 */ /* 0x000fe20000000800 */
[----:B------:R-:W-:Y:S01]  /*45b0*/  @!PT LDS RZ, [RZ] ;  /* 0x00000000fffff984 */ /* 0x000fe20000000800 */
[----:B------:R3:W-:Y:S06]  /*45c0*/  MEMBAR.ALL.CTA ;  /* 0x0000000000007992 */ /* 0x0007ec0000008000 */
[----:B---3--:R-:W3:Y:S02]  /*45d0*/  FENCE.VIEW.ASYNC.S ;  /* 0x00000000000073c6 */ /* 0x008ee40000000000 */
[----:B---3--:R-:W-:Y:S01]  /*45e0*/  SYNCS.ARRIVE.TRANS64.RED.A1T0 RZ, [UR47], RZ ;  /* 0x000000ffffff79a7 */ /* 0x008fe2000810042f */
[----:B--2---:R-:W-:Y:S11]  /*45f0*/  LOP3.LUT P0, RZ, R6, 0x1, RZ, 0xc0, !PT ;  /* 0x0000000106ff7812 */ /* 0x004ff6000780c0ff */
[----:B------:R-:W-:Y:S02]  /*4600*/  @!UPT UIADD3 URZ, UPT, UPT, URZ, URZ, URZ ;  /* 0x000000fffffff290 */ /* 0x000fe4000fffe0ff */
[----:B------:R-:W-:Y:S01]  /*4610*/  VOTEU.ANY UP2, P0 ;  /* 0x0000000000ff7886 */ /* 0x000fe20000040100 */
[----:B------:R-:W-:Y:S11]  /*4620*/  PLOP3.LUT P0, PT, PT, PT, UP2, 0x80, 0x8 ;  /* 0x000000000008781c */ /* 0x000ff60003f0f028 */
[----:B------:R-:W-:Y:S02]  /*4630*/  @!UPT UIADD3 URZ, UPT, UPT, URZ, URZ, URZ ;  /* 0x000000fffffff290 */ /* 0x000fe4000fffe0ff */
[----:B-1----:R-:W-:Y:S02]  /*4640*/  @P0 MOV R2, R4 ;  /* 0x0000000400020202 */ /* 0x002fe40000000f00 */
[----:B------:R-:W-:Y:S02]  /*4650*/  @P0 LOP3.LUT R0, R5, 0xffff, RZ, 0xc0, !PT ;  /* 0x0000ffff05000812 */ /* 0x000fe400078ec0ff */
[----:B------:R-:W-:Y:S02]  /*4660*/  @P0 R2UR UR5, R2 ;  /* 0x00000000020502ca */ /* 0x000fe400000e0000 */
[----:B------:R-:W-:Y:S11]  /*4670*/  @P0 R2UR UR4, R0 ;  /* 0x00000000000402ca */ /* 0x000ff600000e0000 */
[----:B------:R-:W-:Y:S02]  /*4680*/  @UP2 UMOV UR16, UR5 ;  /* 0x0000000500102c82 */ /* 0x000fe40008000000 */
[----:B------:R-:W-:Y:S01]  /*4690*/  @UP2 UMOV UR15, UR4 ;  /* 0x00000004000f2c82 */ /* 0x000fe20008000000 */
[----:B------:R-:W-:Y:S05]  /*46a0*/  BRA.U !UP0, `(.L_x_70) ;  /* 0x0000000108c07547 */ /* 0x000fea000b800000 */
[----:B------:R-:W-:Y:S02]  /*46b0*/  UIMAD.WIDE.U32 UR8, UR15, UR31, URZ ;  /* 0x0000001f0f0872a5 */ /* 0x000fe4000f8e00ff */
[----:B------:R-:W-:Y:S02]  /*46c0*/  UP2UR UR14, UPR, URZ, 0x4 ;  /* 0x00000004ff0e7883 */ /* 0x000fe40008000000 */
[----:B------:R-:W-:Y:S02]  /*46d0*/  UISETP.NE.AND UP2, UPT, UR30, 0x1, UPT ;  /* 0x000000011e00788c */ /* 0x000fe4000bf45270 */
[----:B------:R-:W-:Y:S02]  /*46e0*/  UIMAD.WIDE.U32 UR10, UR16, UR28, URZ ;  /* 0x0000001c100a72a5 */ /* 0x000fe4000f8e00ff */
[----:B------:R-:W-:Y:S02]  /*46f0*/  USEL UR4, UR38, UR54, !UP2 ;  /* 0x0000003626047287 */ /* 0x000fe4000d000000 */
[----:B------:R-:W-:Y:S02]  /*4700*/  UISETP.NE.AND UP0, UPT, UR17, 0x1, UPT ;  /* 0x000000011100788c */ /* 0x000fe4000bf05270 */
[----:B------:R-:W-:Y:S02]  /*4710*/  UP2UR UR21, UPR, URZ, 0x2 ;  /* 0x00000002ff157883 */ /* 0x000fe40008000000 */
[----:B------:R-:W-:Y:S02]  /*4720*/  UISETP.NE.AND UP1, UPT, UR39, 0x1, UPT ;  /* 0x000000012700788c */ /* 0x000fe4000bf25270 */
[----:B------:R-:W-:Y:S02]  /*4730*/  UIMAD.WIDE.U32 UR12, UR4, UR18, URZ ;  /* 0x00000012040c72a5 */ /* 0x000fe4000f8e00ff */
[----:B------:R-:W-:Y:S01]  /*4740*/  USEL UR7, UR44, UR55, !UP0 ;  /* 0x000000372c077287 */ /* 0x000fe2000c000000 */
[----:B------:R-:W-:Y:S02]  /*4750*/  UMOV UR5, UR9 ;  /* 0x0000000900057c82 */ /* 0x000fe40008000000 */
[----:B------:R-:W-:Y:S02]  /*4760*/  USHF.R.U32.HI UR6, URZ, UR57, UR5 ;  /* 0x00000039ff067299 */ /* 0x000fe40008011605 */
[----:B------:R-:W-:Y:S02]  /*4770*/  UIMAD.WIDE.U32 UR22, UR7, UR18, URZ ;  /* 0x00000012071672a5 */ /* 0x000fe4000f8e00ff */
[----:B------:R-:W-:Y:S02]  /*4780*/  USEL UR6, UR15, UR6, !UP2 ;  /* 0x000000060f067287 */ /* 0x000fe4000d000000 */
[----:B------:R-:W-:Y:S01]  /*4790*/  UISETP.NE.AND UP2, UPT, UR14, URZ, UPT ;  /* 0x000000ff0e00728c */ /* 0x000fe2000bf45270 */
[----:B------:R-:W-:Y:S01]  /*47a0*/  UMOV UR5, UR11 ;  /* 0x0000000b00057c82 */ /* 0x000fe20008000000 */
[----:B------:R-:W-:Y:S02]  /*47b0*/  UIMAD.WIDE.U32 UR10, UR6, UR18, URZ ;  /* 0x00000012060a72a5 */ /* 0x000fe4000f8e00ff */
[----:B------:R-:W-:Y:S03]  /*47c0*/  USHF.R.U32.HI UR8, URZ, UR29, UR5 ;  /* 0x0000001dff087299 */ /* 0x000fe60008011605 */
[----:B------:R-:W-:Y:S02]  /*47d0*/  UMOV UR5, UR13 ;  /* 0x0000000d00057c82 */ /* 0x000fe40008000000 */
[----:B------:R-:W-:Y:S03]  /*47e0*/  @UP1 USHF.R.U32.HI UR4, URZ, UR19, UR5 ;  /* 0x00000013ff041299 */ /* 0x000fe60008011605 */
[----:B------:R-:W-:Y:S01]  /*47f0*/  UMOV UR5, UR23 ;  /* 0x0000001700057c82 */ /* 0x000fe20008000000 */
[----:B------:R-:W-:Y:S02]  /*4800*/  UIMAD UR4, UR39, UR4, URZ ;  /* 0x00000004270472a4 */ /* 0x000fe4000f8e02ff */
[----:B------:R-:W-:Y:S02]  /*4810*/  @UP1 USHF.R.U32.HI UR7, URZ, UR19, UR5 ;  /* 0x00000013ff071299 */ /* 0x000fe40008011605 */
[----:B------:R-:W-:Y:S02]  /*4820*/  USEL UR5, UR16, UR8, !UP0 ;  /* 0x0000000810057287 */ /* 0x000fe4000c000000 */
[----:B------:R-:W-:Y:S02]  /*4830*/  UIMAD UR8, UR39, UR7, URZ ;  /* 0x00000007270872a4 */ /* 0x000fe4000f8e02ff */
[----:B------:R-:W-:Y:S03]  /*4840*/  UISETP.GE.AND UP0, UPT, UR6, UR4, UPT ;  /* 0x000000040600728c */ /* 0x000fe6000bf06270 */
[----:B------:R-:W-:Y:S01]  /*4850*/  UMOV UR4, UR11 ;  /* 0x0000000b00047c82 */ /* 0x000fe20008000000 */
[----:B------:R-:W-:Y:S02]  /*4860*/  UISETP.GE.OR UP0, UPT, UR5, UR8, UP0 ;  /* 0x000000080500728c */ /* 0x000fe40008706670 */
[----:B------:R-:W-:Y:S02]  /*4870*/  USHF.R.U32.HI UR4, URZ, UR19, UR4 ;  /* 0x00000013ff047299 */ /* 0x000fe40008011604 */
[----:B------:R-:W-:Y:S02]  /*4880*/  UIMAD.WIDE.U32 UR8, UR5, UR18, URZ ;  /* 0x00000012050872a5 */ /* 0x000fe4000f8e00ff */
[----:B------:R-:W-:Y:S04]  /*4890*/  USEL UR10, UR6, UR4, !UP1 ;  /* 0x00000004060a7287 */ /* 0x000fe8000c800000 */
[----:B------:R-:W-:Y:S01]  /*48a0*/  UIADD3 UR11, UPT, UPT, -UR10, URZ, URZ ;  /* 0x000000ff0a0b7290 */ /* 0x000fe2000fffe1ff */
[----:B------:R-:W-:Y:S02]  /*48b0*/  @!UP0 UMOV UR4, UR9 ;  /* 0x0000000900048c82 */ /* 0x000fe40008000000 */
[----:B------:R-:W-:Y:S02]  /*48c0*/  @!UP0 USHF.R.U32.HI UR4, URZ, UR19, UR4 ;  /* 0x00000013ff048299 */ /* 0x000fe40008011604 */
[----:B------:R-:W-:Y:S02]  /*48d0*/  UIMAD UR8, UR39, UR11, UR6 ;  /* 0x0000000b270872a4 */ /* 0x000fe4000f8e0206 */
[----:B------:R-:W-:Y:S02]  /*48e0*/  @!UP0 USEL UR4, UR5, UR4, !UP1 ;  /* 0x0000000405048287 */ /* 0x000fe4000c800000 */
[----:B------:R-:W-:Y:S02]  /*48f0*/  UISETP.NE.AND UP1, UPT, UR21, URZ, UPT ;  /* 0x000000ff1500728c */ /* 0x000fe4000bf25270 */
[----:B------:R-:W-:Y:S02]  /*4900*/  @!UP0 UIMAD UR8, UR7, UR8, UR4 ;  /* 0x00000008070882a4 */ /* 0x000fe4000f8e0204 */
[----:B------:R-:W-:Y:S02]  /*4910*/  @!UP0 UIADD3 UR9, UPT, UPT, UR10, -UR4, URZ ;  /* 0x800000040a098290 */ /* 0x000fe4000fffe0ff */
[----:B------:R-:W-:Y:S02]  /*4920*/  UIADD3 UR4, UPT, UPT, -UR5, URZ, URZ ;  /* 0x000000ff05047290 */ /* 0x000fe4000fffe1ff */
[----:B------:R-:W-:Y:S02]  /*4930*/  UIADD3 UR7, UPT, UPT, -UR6, URZ, URZ ;  /* 0x000000ff06077290 */ /* 0x000fe4000fffe1ff */
[----:B------:R-:W-:Y:S02]  /*4940*/  @!UP0 UIMAD UR6, UR9, UR39, UR5 ;  /* 0x00000027090682a4 */ /* 0x000fe4000f8e0205 */
[----:B------:R-:W-:Y:S02]  /*4950*/  UIMAD UR16, UR17, UR4, UR16 ;  /* 0x00000004111072a4 */ /* 0x000fe4000f8e0210 */
[----:B------:R-:W-:Y:S01]  /*4960*/  UIMAD UR15, UR30, UR7, UR15 ;  /* 0x000000071e0f72a4 */ /* 0x000fe2000f8e020f */
[----:B------:R-:W-:Y:S02]  /*4970*/  @!UP0 UMOV UR5, UR8 ;  /* 0x0000000800058c82 */ /* 0x000fe40008000000 */
[----:B------:R-:W-:Y:S02]  /*4980*/  UIMAD UR16, UR5, UR17, UR16 ;  /* 0x00000011051072a4 */ /* 0x000fe4000f8e0210 */
[----:B------:R-:W-:Y:S11]  /*4990*/  UIMAD UR15, UR6, UR30, UR15 ;  /* 0x0000001e060f72a4 */ /* 0x000ff6000f8e020f */
[----:B------:R-:W-:Y:S01]  /*49a0*/  @!UPT UIADD3 URZ, UPT, UPT, URZ, URZ, URZ ;  /* 0x000000fffffff290 */ /* 0x000fe2000fffe0ff */
.L_x_70:
[----:B------:R-:W1:Y:S01]  /*49b0*/  @!UP3 LDCU.128 UR8, c[0x0][0xc10] ;  /* 0x00018200ff08b7ac */ /* 0x000e620008000c00 */
[----:B------:R-:W-:Y:S02]  /*49c0*/  ISETP.NE.U32.AND P1, PT, RZ, UR26, PT ;  /* 0x0000001aff007c0c */ /* 0x000fe4000bf25070 */
[----:B------:R-:W-:Y:S02]  /*49d0*/  SHF.L.U32 R8, R10, 0x1f, RZ ;  /* 0x0000001f0a087819 */ /* 0x000fe400000006ff */
[----:B------:R-:W-:Y:S01]  /*49e0*/  ISETP.NE.AND.EX P1, PT, RZ, UR27, PT, P1 ;  /* 0x0000001bff007c0c */ /* 0x000fe2000bf25310 */
[----:B------:R-:W2:Y:S01]  /*49f0*/  @!UP3 LDCU UR5, c[0x0][0xc0c] ;  /* 0x00018180ff05b7ac */ /* 0x000ea20008000800 */
[----:B-1----:R-:W-:Y:S07]  /*4a00*/  UIMAD.WIDE.U32 UR6, UR16, UR8, URZ ;  /* 0x00000008100672a5 */ /* 0x002fee000f8e00ff */
[----:B------:R-:W-:Y:S01]  /*4a10*/  @!UP3 UMOV UR4, UR7 ;  /* 0x000000070004bc82 */ /* 0x000fe20008000000 */
[----:B--2---:R-:W-:Y:S02]  /*4a20*/  @!UP3 UISETP.NE.AND UP0, UPT, UR5, 0x1, UPT ;  /* 0x000000010500b88c */ /* 0x004fe4000bf05270 */
[----:B------:R-:W-:Y:S02]  /*4a30*/  @!UP3 USHF.R.U32.HI UR4, URZ, UR9, UR4 ;  /* 0x00000009ff04b299 */ /* 0x000fe40008011604 */
[----:B------:R-:W-:Y:S02]  /*4a40*/  UIMAD.WIDE.U32 UR6, UR15, UR11, URZ ;  /* 0x0000000b0f0672a5 */ /* 0x000fe4000f8e00ff */
[----:B------:R-:W-:Y:S02]  /*4a50*/  @!UP3 USEL UR8, UR16, UR4, !UP0 ;  /* 0x000000041008b287 */ /* 0x000fe4000c000000 */
[----:B------:R-:W-:Y:S03]  /*4a60*/  @!UP3 UISETP.NE.AND UP0, UPT, UR10, 0x1, UPT ;  /* 0x000000010a00b88c */ /* 0x000fe6000bf05270 */
[----:B------:R-:W-:Y:S01]  /*4a70*/  @!UP3 UMOV UR6, UR7 ;  /* 0x000000070006bc82 */ /* 0x000fe20008000000 */
[----:B------:R-:W-:Y:S01]  /*4a80*/  USHF.L.U32 UR7, UR24, 0x7, URZ ;  /* 0x0000000718077899 */ /* 0x000fe200080006ff */
[----:B------:R-:W1:Y:S02]  /*4a90*/  @!UP3 LDCU UR4, c[0x0][0xc20] ;  /* 0x00018400ff04b7ac */ /* 0x000e640008000800 */
[----:B-1----:R-:W-:Y:S04]  /*4aa0*/  @!UP3 USHF.R.U32.HI UR6, URZ, UR4, UR6 ;  /* 0x00000004ff06b299 */ /* 0x002fe80008011606 */
[----:B------:R-:W-:Y:S04]  /*4ab0*/  @!UP3 USEL UR6, UR15, UR6, !UP0 ;  /* 0x000000060f06b287 */ /* 0x000fe8000c000000 */
[----:B------:R-:W-:Y:S02]  /*4ac0*/  @!UP3 UIADD3 UR4, UPT, UPT, -UR8, UR6, URZ ;  /* 0x000000060804b290 */ /* 0x000fe4000fffe1ff */
[----:B------:R-:W-:Y:S02]  /*4ad0*/  @!UP3 UIADD3 UR6, UPT, UPT, UR8, -UR6, URZ ;  /* 0x800000060806b290 */ /* 0x000fe4000fffe0ff */
[----:B------:R-:W-:Y:S02]  /*4ae0*/  @!UP3 UIMAD UR16, UR4, UR5, UR16 ;  /* 0x000000050410b2a4 */ /* 0x000fe4000f8e0210 */
[----:B------:R-:W-:Y:S01]  /*4af0*/  @!UP3 UIMAD UR15, UR6, UR10, UR15 ;  /* 0x0000000a060fb2a4 */ /* 0x000fe2000f8e020f */
[----:B------:R-:W-:Y:S11]  /*4b00*/  BRA.U UP4, `(.L_x_71) ;  /* 0x0000000104107547 */ /* 0x000ff6000b800000 */
[----:B------:R-:W-:Y:S04]  /*4b10*/  MOV R2, UR56 ;  /* 0x0000003800027c02 */ /* 0x000fe80008000f00 */
[----:B------:R-:W-:Y:S04]  /*4b20*/  SHF.L.U32 R2, R2, 0x1f, RZ ;  /* 0x0000001f02027819 */ /* 0x000fe800000006ff */
[----:B------:R-:W1:Y:S02]  /*4b30*/  SYNCS.PHASECHK.TRANS64.TRYWAIT P2, [UR20+0x108], R2 ;  /* 0x00010802ff0075a7 */ /* 0x000e640008041114 */
[----:B-1----:R-:W-:Y:S05]  /*4b40*/  @!P2 BRA `(.L_x_72) ;  /* 0x00000058008ca947 */ /* 0x002fea0003800000 */
.L_x_71:
[----:B------:R-:W-:Y:S05]  /*4b50*/  BRA.U !UP6, `(.L_x_73) ;  /* 0x000000010e387547 */ /* 0x000fea000b800000 */
[----:B------:R-:W-:Y:S01]  /*4b60*/  UPLOP3.LUT UP1, UPT, UPT, UPT, UP5, 0x80, 0x8 ;  /* 0x000000000008789c */ /* 0x000fe20003f2f050 */
[----:B-1----:R-:W-:Y:S01]  /*4b70*/  HFMA2 R0, -RZ, RZ, 0, 5.9604644775390625e-08 ;  /* 0x00000001ff007431 */ /* 0x002fe200000001ff */
[----:B------:R-:W1:Y:S01]  /*4b80*/  LDCU.64 UR8, c[0x0][0x358] ;  /* 0x00006b00ff0877ac */ /* 0x000e620008000a00 */
[----:B------:R-:W-:Y:S03]  /*4b90*/  IMAD.MOV.U32 R85, RZ, RZ, 0x1 ;  /* 0x00000001ff557424 */ /* 0x000fe600078e00ff */
[----:B------:R-:W-:Y:S05]  /*4ba0*/  PLOP3.LUT P2, PT, PT, PT, UP1, 0x80, 0x8 ;  /* 0x000000000008781c */ /* 0x000fea0003f4f018 */
[----:B------:R-:W2:Y:S01]  /*4bb0*/  @UP1 LDCU.64 UR4, c[0x0][0x988] ;  /* 0x00013100ff0417ac */ /* 0x000ea20008000a00 */
[----:B------:R-:W-:Y:S07]  /*4bc0*/  @UP1 UIMAD UR6, UR52, UR26, URZ ;  /* 0x0000001a340612a4 */ /* 0x000fee000f8e02ff */
[----:B------:R-:W-:Y:S01]  /*4bd0*/  @!P2 PRMT R85, R0, 0x7610, R85 ;  /* 0x000076100055a816 */ /* 0x000fe20000000055 */
[----:B--2---:R-:W-:Y:S06]  /*4be0*/  @UP1 UIMAD.WIDE UR4, UR6, 0x4, UR4 ;  /* 0x00000004060418a5 */ /* 0x004fec000f8e0204 */
[----:B------:R-:W-:Y:S01]  /*4bf0*/  IMAD.U32 R14, RZ, RZ, UR4 ;  /* 0x00000004ff0e7e24 */ /* 0x000fe2000f8e00ff */
[----:B------:R-:W-:Y:S04]  /*4c00*/  MOV R15, UR5 ;  /* 0x00000005000f7c02 */ /* 0x000fe80008000f00 */
[----:B------:R-:W2:Y:S01]  /*4c10*/  @!UP1 LDCU UR4, c[0x0][0x980] ;  /* 0x00013000ff0497ac */ /* 0x000ea20008000800 */
[----:B-1---5:R3:W5:Y:S02]  /*4c20*/  @P2 LDG.E R41, desc[UR8][R14.64] ;  /* 0x000000080e292981 */ /* 0x022764000c1e1900 */
[----:B--23--:R-:W-:Y:S07]  /*4c30*/  @!P2 IMAD.U32 R41, RZ, RZ, UR4 ;  /* 0x00000004ff29ae24 */ /* 0x00cfee000f8e00ff */
.L_x_73:
[----:B-----5:R-:W-:Y:S01]  /*4c40*/  @!P1 FSETP.EQ.AND P3, PT, R41, RZ, PT ;  /* 0x000000ff2900920b */ /* 0x020fe20003f62000 */
[----:B------:R-:W-:Y:S01]  /*4c50*/  @!UPT UIADD3 URZ, UPT, UPT, URZ, URZ, URZ ;  /* 0x000000fffffff290 */ /* 0x000fe2000fffe0ff */
[----:B------:R-:W-:Y:S11]  /*4c60*/  @!P1 BRA `(.L_x_74) ;  /* 0x0000000000149947 */ /* 0x000ff60003800000 */
[----:B------:R-:W-:Y:S02]  /*4c70*/  LOP3.LUT P1, RZ, R85, 0xff, RZ, 0xc0, !PT ;  /* 0x000000ff55ff7812 */ /* 0x000fe4000782c0ff */
[----:B------:R-:W-:Y:S04]  /*4c80*/  PLOP3.LUT P3, PT, PT, PT, UP1, 0x80, 0x8 ;  /* 0x000000000008781c */ /* 0x000fe80003f6f018 */
[----:B------:R-:W-:Y:S07]  /*4c90*/  PLOP3.LUT P3, PT, P3, PT, PT, 0x8, 0x80 ;  /* 0x000000000080781c */ /* 0x000fee0001f6e170 */
[----:B------:R-:W-:Y:S11]  /*4ca0*/  @P1 FSETP.EQ.AND P3, PT, R41, RZ, PT ;  /* 0x000000ff2900120b */ /* 0x000ff60003f62000 */
[----:B------:R-:W-:Y:S02]  /*4cb0*/  @!UPT UIADD3 URZ, UPT, UPT, URZ, URZ, URZ ;  /* 0x000000fffffff290 */ /* 0x000fe4000fffe0ff */
.L_x_74:
[----:B------:R-:W-:Y:S01]  /*4cc0*/  USHF.L.U32 UR11, UR51, 0x7, URZ ;  /* 0x00000007330b7899 */ /* 0x000fe200080006ff */
[----:B------:R-:W2:Y:S01]  /*4cd0*/  SYNCS.PHASECHK.TRANS64.TRYWAIT P1, [UR20+0xe0], R8 ;  /* 0x0000e008ff0075a7 */ /* 0x000ea20008021114 */
[----:B------:R-:W-:Y:S02]  /*4ce0*/  UISETP.NE.AND UP0, UPT, UR32, 0x1, UPT ;  /* 0x000000012000788c */ /* 0x000fe4000bf05270 */
[----:B------:R-:W-:Y:S01]  /*4cf0*/  UIMAD.WIDE.U32 UR4, UR11, UR33, URZ ;  /* 0x000000210b0472a5 */ /* 0x000fe2000f8e00ff */
[----:B------:R-:W-:Y:S04]  /*4d00*/  ELECT P2, URZ, PT ;  /* 0x0000000000ff782f */ /* 0x000fe80003840000 */
[----:B------:R-:W-:Y:S02]  /*4d10*/  PLOP3.LUT P2, PT, P3, P2, PT, 0xf2, 0x2f ;  /* 0x00000000002f781c */ /* 0x000fe40001f45e72 */
[----:B------:R-:W-:Y:S02]  /*4d20*/  UMOV UR4, UR5 ;  /* 0x0000000500047c82 */ /* 0x000fe40008000000 */
[----:B------:R-:W-:Y:S04]  /*4d30*/  USHF.R.U32.HI UR4, URZ, UR34, UR4 ;  /* 0x00000022ff047299 */ /* 0x000fe80008011604 */
[----:B------:R-:W-:Y:S02]  /*4d40*/  USEL UR12, UR11, UR4, !UP0 ;  /* 0x000000040b0c7287 */ /* 0x000fe4000c000000 */
[----:B------:R-:W-:Y:S02]  /*4d50*/  UISETP.NE.AND UP0, UPT, UR35, 0x1, UPT ;  /* 0x000000012300788c */ /* 0x000fe4000bf05270 */
[----:B------:R-:W-:Y:S02]  /*4d60*/  UIMAD.WIDE.U32 UR4, UR12, UR40, URZ ;  /* 0x000000280c0472a5 */ /* 0x000fe4000f8e00ff */
[----:B------:R-:W-:Y:S01]  /*4d70*/  UIADD3 UR6, UPT, UPT, -UR12, URZ, URZ ;  /* 0x000000ff0c067290 */ /* 0x000fe2000fffe1ff */
[----:B-1----:R-:W-:Y:S03]  /*4d80*/  @!P2 IMAD.MOV.U32 R0, RZ, 0x20, RZ ;  /* 0x00000020ff00a824 */ /* 0x002fe600078e00ff */
[----:B------:R-:W-:Y:S01]  /*4d90*/  UIMAD UR11, UR32, UR6, UR11 ;  /* 0x00000006200b72a4 */ /* 0x000fe2000f8e020b */
[----:B------:R-:W-:Y:S01]  /*4da0*/  @!P2 IMAD.MOV.U32 R0, RZ, 0x400, R0 ;  /* 0x00000400ff00a824 */ /* 0x000fe200078e0000 */
[----:B------:R-:W-:Y:S02]  /*4db0*/  UMOV UR4, UR5 ;  /* 0x0000000500047c82 */ /* 0x000fe40008000000 */
[----:B------:R-:W-:Y:S04]  /*4dc0*/  USHF.R.U32.HI UR4, URZ, UR41, UR4 ;  /* 0x00000029ff047299 */ /* 0x000fe80008011604 */
[----:B------:R-:W-:Y:S02]  /*4dd0*/  USEL UR13, UR12, UR4, !UP0 ;  /* 0x000000040c0d7287 */ /* 0x000fe4000c000000 */
[----:B------:R-:W-:Y:S02]  /*4de0*/  UISETP.NE.AND UP0, UPT, UR42, 0x1, UPT ;  /* 0x000000012a00788c */ /* 0x000fe4000bf05270 */
[----:B------:R-:W-:Y:S07]  /*4df0*/  UIMAD.WIDE.U32 UR4, UR13, UR43, URZ ;  /* 0x0000002b0d0472a5 */ /* 0x000fee000f8e00ff */
[----:B------:R-:W-:Y:S02]  /*4e00*/  UMOV UR4, UR5 ;  /* 0x0000000500047c82 */ /* 0x000fe40008000000 */
[----:B------:R-:W-:Y:S04]  /*4e10*/  USHF.R.U32.HI UR4, URZ, UR58, UR4 ;  /* 0x0000003aff047299 */ /* 0x000fe80008011604 */
[----:B------:R-:W-:Y:S02]  /*4e20*/  USEL UR14, UR13, UR4, !UP0 ;  /* 0x000000040d0e7287 */ /* 0x000fe4000c000000 */
[----:B------:R-:W-:Y:S02]  /*4e30*/  UIADD3 UR4, UPT, UPT, -UR13, URZ, URZ ;  /* 0x000000ff0d047290 */ /* 0x000fe4000fffe1ff */
[----:B------:R-:W-:Y:S02]  /*4e40*/  UIADD3 UR5, UPT, UPT, -UR14, URZ, URZ ;  /* 0x000000ff0e057290 */ /* 0x000fe4000fffe1ff */
[----:B------:R-:W-:Y:S02]  /*4e50*/  UIMAD UR12, UR35, UR4, UR12 ;  /* 0x00000004230c72a4 */ /* 0x000fe4000f8e020c */
[----:B------:R-:W-:Y:S01]  /*4e60*/  UIMAD UR13, UR42, UR5, UR13 ;  /* 0x000000052a0d72a4 */ /* 0x000fe2000f8e020d */
[----:B--2---:R-:W-:Y:S11]  /*4e70*/  @!P1 BRA `(.L_x_75) ;  /* 0x0000005400d89947 */ /* 0x004ff60003800000 */
.L_x_175:
[----:B------:R-:W-:Y:S01]  /*4e80*/  @!P2 R2UR UR4, R0 ;  /* 0x000000000004a2ca */ /* 0x000fe200000e0000 */
[----:B------:R-:W-:Y:S01]  /*4e90*/  VOTEU.ALL UP0, P2 ;  /* 0x0000000000ff7886 */ /* 0x000fe20001000000 */
[----:B-1----:R-:W-:Y:S04]  /*4ea0*/  @!P2 IADD3 R2, P1, PT, R12, 0x680, RZ ;  /* 0x000006800c02a810 */ /* 0x002fe80007f3e0ff */
[----:B------:R-:W-:Y:S01]  /*4eb0*/  @!P2 R2UR UR5, R2 ;  /* 0x000000000205a2ca */ /* 0x000fe200000e0000 */
[----:B------:R-:W-:Y:S01]  /*4ec0*/  @!P2 IMAD.X R0, RZ, RZ, R13, P1 ;  /* 0x000000ffff00a224 */ /* 0x000fe200008e060d */
[----:B------:R-:W-:Y:S05]  /*4ed0*/  @!UP0 UIADD3 UR8, UPT, UPT, UR20, 0x200, URZ ;  /* 0x0000020014088890 */ /* 0x000fea000fffe0ff */
[----:B------:R-:W-:Y:S01]  /*4ee0*/  @!UP0 UPRMT UR6, UR4, 0x5410, URZ ;  /* 0x0000541004068896 */ /* 0x000fe200080000ff */
[----:B------:R-:W-:Y:S01]  /*4ef0*/  @!P2 R2UR UR4, R0 ;  /* 0x000000000004a2ca */ /* 0x000fe200000e0000 */
[----:B------:R-:W-:Y:S01]  /*4f00*/  VOTEU.ALL UP0, P2 ;  /* 0x0000000000ff7886 */ /* 0x000fe20001000000 */
[----:B------:R-:W-:Y:S03]  /*4f10*/  @!P2 IMAD.MOV.U32 R0, RZ, RZ, 0x2000 ;  /* 0x00002000ff00a424 */ /* 0x000fe600078e00ff */
[----:B------:R-:W-:Y:S01]  /*4f20*/  IMAD.U32 R14, RZ, RZ, UR5 ;  /* 0x00000005ff0e7e24 */ /* 0x000fe2000f8e00ff */
[----:B------:R-:W-:Y:S01]  /*4f30*/  @!UP0 UMOV UR9, UR37 ;  /* 0x0000002500098c82 */ /* 0x000fe20008000000 */
[----:B------:R-:W-:Y:S06]  /*4f40*/  @!UP0 UMOV UR10, UR7 ;  /* 0x00000007000a8c82 */ /* 0x000fec0008000000 */
[----:B------:R-:W-:Y:S01]  /*4f50*/  IMAD.U32 R15, RZ, RZ, UR4 ;  /* 0x00000004ff0f7e24 */ /* 0x000fe2000f8e00ff */
[----:B------:R-:W-:Y:S04]  /*4f60*/  @!P2 R2UR UR4, R14 ;  /* 0x000000000e04a2ca */ /* 0x000fe800000e0000 */
[----:B------:R-:W-:Y:S11]  /*4f70*/  @!P2 R2UR UR5, R15 ;  /* 0x000000000f05a2ca */ /* 0x000ff600000e0000 */
[----:B------:R-:W-:Y:S02]  /*4f80*/  @!UPT UIADD3 URZ, UPT, UPT, URZ, URZ, URZ ;  /* 0x000000fffffff290 */ /* 0x000fe4000fffe0ff */
[----:B------:R1:W-:Y:S01]  /*4f90*/  @!UP0 UTMALDG.5D.IM2COL [UR8], [UR4], UR6 ;  /* 0x00000008040083b4 */ /* 0x0003e20008060006 */
[----:B------:R2:W-:Y:S01]  /*4fa0*/  @!P2 SYNCS.ARRIVE.TRANS64.RED.A0TR RZ, [UR20+0xc0], R0 ;  /* 0x0000c000ffffa9a7 */ /* 0x0005e20008300414 */
[----:B------:R-:W-:Y:S01]  /*4fb0*/  SYNCS.ARRIVE.TRANS64.RED.A1T0 RZ, [UR53], RZ ;  /* 0x000000ffffff79a7 */ /* 0x000fe20008100435 */
[----:B--2---:R-:W-:Y:S01]  /*4fc0*/  @!P2 IMAD.MOV.U32 R0, RZ, 0x20, RZ ;  /* 0x00000020ff00a824 */ /* 0x004fe200078e00ff */
[----:B------:R-:W2:Y:S03]  /*4fd0*/  SYNCS.PHASECHK.TRANS64.TRYWAIT P1, [UR20+0xe8], R8 ;  /* 0x0000e808ff0075a7 */ /* 0x000ea60008021114 */
[----:B------:R-:W-:Y:S01]  /*4fe0*/  @!P2 IMAD.MOV.U32 R0, RZ, 0x400, R0 ;  /* 0x00000400ff00a824 */ /* 0x000fe200078e0000 */
[----:B-12---:R-:W-:Y:S06]  /*4ff0*/  @!P1 BRA `(.L_x_76) ;  /* 0x0000005400909947 */ /* 0x006fec0003800000 */
.L_x_177:
[----:B------:R-:W-:Y:S01]  /*5000*/  @!P2 R2UR UR4, R0 ;  /* 0x000000000004a2ca */ /* 0x000fe200000e0000 */
[----:B------:R-:W-:Y:S01]  /*5010*/  VOTEU.ALL UP0, P2 ;  /* 0x0000000000ff7886 */ /* 0x000fe20001000000 */
[----:B-1----:R-:W-:Y:S04]  /*5020*/  @!P2 IADD3 R2, P1, PT, R12, 0x680, RZ ;  /* 0x000006800c02a810 */ /* 0x002fe80007f3e0ff */
[----:B------:R-:W-:Y:S01]  /*5030*/  @!P2 R2UR UR5, R2 ;  /* 0x000000000205a2ca */ /* 0x000fe200000e0000 */
[----:B------:R-:W-:Y:S01]  /*5040*/  @!P2 IMAD.X R0, RZ, RZ, R13, P1 ;  /* 0x000000ffff00a224 */ /* 0x000fe200008e060d */
[----:B------:R-:W-:Y:S02]  /*5050*/  @!UP0 UIADD3 UR10, UPT, UPT, UR7, 0x20, URZ ;  /* 0x00000020070a8890 */ /* 0x000fe4000fffe0ff */
[----:B------:R-:W-:Y:S03]  /*5060*/  @!UP0 UIADD3 UR8, UPT, UPT, UR20, 0x2200, URZ ;  /* 0x0000220014088890 */ /* 0x000fe6000fffe0ff */
[----:B------:R-:W-:Y:S01]  /*5070*/  @!UP0 UPRMT UR6, UR4, 0x5410, URZ ;  /* 0x0000541004068896 */ /* 0x000fe200080000ff */
[----:B------:R-:W-:Y:S01]  /*5080*/  @!P2 R2UR UR4, R0 ;  /* 0x000000000004a2ca */ /* 0x000fe200000e0000 */
[----:B------:R-:W-:Y:S01]  /*5090*/  VOTEU.ALL UP0, P2 ;  /* 0x0000000000ff7886 */ /* 0x000fe20001000000 */
[----:B------:R-:W-:Y:S03]  /*50a0*/  @!P2 IMAD.MOV.U32 R0, RZ, RZ, 0x2000 ;  /* 0x00002000ff00a424 */ /* 0x000fe600078e00ff */
[----:B------:R-:W-:Y:S01]  /*50b0*/  IMAD.U32 R14, RZ, RZ, UR5 ;  /* 0x00000005ff0e7e24 */ /* 0x000fe2000f8e00ff */
[----:B------:R-:W-:Y:S07]  /*50c0*/  @!UP0 UMOV UR9, UR36 ;  /* 0x0000002400098c82 */ /* 0x000fee0008000000 */
        /* <DEDUP_REMOVED lines=11> */
.L_x_179:
[----:B------:R-:W-:Y:S01]  /*5180*/  @!P2 R2UR UR4, R0 ;  /* 0x000000000004a2ca */ /* 0x000fe200000e0000 */
[----:B------:R-:W-:Y:S01]  /*5190*/  VOTEU.ALL UP0, P2 ;  /* 0x0000000000ff7886 */ /* 0x000fe20001000000 */
[----:B-1----:R-:W-:Y:S02]  /*51a0*/  @!P2 IADD3 R2, P1, PT, R12, 0x680, RZ ;  /* 0x000006800c02a810 */ /* 0x002fe40007f3e0ff */
[----:B------:R-:W-:Y:S02]  /*51b0*/  @P0 SHF.R.U32.HI R4, RZ, 0x10, R5 ;  /* 0x00000010ff040819 */ /* 0x000fe40000011605 */
[----:B------:R-:W-:Y:S01]  /*51c0*/  @!P2 R2UR UR5, R2 ;  /* 0x000000000205a2ca */ /* 0x000fe200000e0000 */
[----:B------:R-:W-:Y:S01]  /*51d0*/  @!P2 IMAD.X R0, RZ, RZ, R13, P1 ;  /* 0x000000ffff00a224 */ /* 0x000fe200008e060d */
[----:B------:R-:W-:Y:S01]  /*51e0*/  @!UP0 UIADD3 UR10, UPT, UPT, UR7, 0x40, URZ ;  /* 0x00000040070a8890 */ /* 0x000fe2000fffe0ff */
[----:B------:R-:W-:Y:S01]  /*51f0*/  @P0 R2UR UR52, R4 ;  /* 0x00000000043402ca */ /* 0x000fe200000e0000 */
        /* <DEDUP_REMOVED lines=14> */
[----:B------:R-:W2:Y:S02]  /*52e0*/  SYNCS.PHASECHK.TRANS64.TRYWAIT P1, [UR20+0xf8], R8 ;  /* 0x0000f808ff0075a7 */ /* 0x000ea40008021114 */
[----:B-12---:R-:W-:Y:S05]  /*52f0*/  @!P1 BRA `(.L_x_78) ;  /* 0x0000005400009947 */ /* 0x006fea0003800000 */
.L_x_181:
[----:B-1----:R-:W-:Y:S01]  /*5300*/  @!P2 IMAD.MOV.U32 R0, RZ, 0x20, RZ ;  /* 0x00000020ff00a824 */ /* 0x002fe200078e00ff */
[----:B------:R-:W-:Y:S01]  /*5310*/  @!P2 IADD3 R2, P0, PT, R12, 0x680, RZ ;  /* 0x000006800c02a810 */ /* 0x000fe20007f1e0ff */
[----:B------:R-:W-:Y:S01]  /*5320*/  VOTEU.ALL UP0, P2 ;  /* 0x0000000000ff7886 */ /* 0x000fe20001000000 */
[----:B------:R-:W-:Y:S01]  /*5330*/  LOP3.LUT R10, R10, 0x1, RZ, 0x3c, !PT ;  /* 0x000000010a0a7812 */ /* 0x000fe200078e3cff */
[----:B------:R-:W-:Y:S01]  /*5340*/  @!P2 IMAD.MOV.U32 R0, RZ, 0x400, R0 ;  /* 0x00000400ff00a824 */ /* 0x000fe200078e0000 */
[----:B------:R-:W-:Y:S01]  /*5350*/  @!P2 R2UR UR5, R2 ;  /* 0x000000000205a2ca */ /* 0x000fe200000e0000 */
[----:B------:R-:W-:Y:S01]  /*5360*/  UIADD3 UR24, UPT, UPT, UR15, UR46, URZ ;  /* 0x0000002e0f187290 */ /* 0x000fe2000fffe0ff */
[----:B------:R-:W-:Y:S01]  /*5370*/  LOP3.LUT R9, R9, 0x1, RZ, 0x3c, !PT ;  /* 0x0000000109097812 */ /* 0x000fe200078e3cff */
[----:B------:R-:W-:Y:S01]  /*5380*/  @!UP0 UIADD3 UR8, UPT, UPT, UR20, 0x6200, URZ ;  /* 0x0000620014088890 */ /* 0x000fe2000fffe0ff */
[----:B------:R-:W-:Y:S01]  /*5390*/  @!P2 R2UR UR4, R0 ;  /* 0x000000000004a2ca */ /* 0x000fe200000e0000 */
[----:B------:R-:W-:Y:S01]  /*53a0*/  @!P2 IMAD.X R0, RZ, RZ, R13, P0 ;  /* 0x000000ffff00a224 */ /* 0x000fe200000e060d */
[----:B------:R-:W-:Y:S02]  /*53b0*/  @!UP0 UIADD3 UR10, UPT, UPT, UR7, 0x60, URZ ;  /* 0x00000060070a8890 */ /* 0x000fe4000fffe0ff */
[----:B------:R-:W-:Y:S02]  /*53c0*/  @!UP0 UIADD3 UR9, UPT, UPT, UR20, 0xd8, URZ ;  /* 0x000000d814098890 */ /* 0x000fe4000fffe0ff */
[----:B------:R-:W-:Y:S02]  /*53d0*/  UIADD3 UR51, UPT, UPT, UR16, UR45, URZ ;  /* 0x0000002d10337290 */ /* 0x000fe4000fffe0ff */
[----:B------:R-:W-:Y:S01]  /*53e0*/  UPLOP3.LUT UP4, UPT, UPT, UPT, UPT, 0x80, 0x8 ;  /* 0x000000000008789c */ /* 0x000fe20003f8f070 */
[----:B------:R-:W-:Y:S04]  /*53f0*/  IMAD.U32 R4, RZ, RZ, UR5 ;  /* 0x00000005ff047e24 */ /* 0x000fe8000f8e00ff */
[----:B------:R-:W-:Y:S01]  /*5400*/  @!UP0 UPRMT UR6, UR4, 0x5410, URZ ;  /* 0x0000541004068896 */ /* 0x000fe200080000ff */
[----:B------:R-:W-:Y:S01]  /*5410*/  @!P2 R2UR UR4, R0 ;  /* 0x000000000004a2ca */ /* 0x000fe200000e0000 */
[----:B------:R-:W-:Y:S11]  /*5420*/  VOTEU.ALL UP0, P2 ;  /* 0x0000000000ff7886 */ /* 0x000ff60001000000 */
[----:B------:R-:W-:Y:S01]  /*5430*/  @!UPT UIADD3 URZ, UPT, UPT, URZ, URZ, URZ ;  /* 0x000000fffffff290 */ /* 0x000fe2000fffe0ff */
[----:B------:R-:W-:Y:S01]  /*5440*/  IMAD.U32 R5, RZ, RZ, UR4 ;  /* 0x00000004ff057e24 */ /* 0x000fe2000f8e00ff */
[----:B------:R-:W-:Y:S04]  /*5450*/  @!P2 R2UR UR4, R4 ;  /* 0x000000000404a2ca */ /* 0x000fe800000e0000 */
[----:B------:R-:W-:Y:S11]  /*5460*/  @!P2 R2UR UR5, R5 ;  /* 0x000000000505a2ca */ /* 0x000ff600000e0000 */
[----:B------:R-:W-:Y:S02]  /*5470*/  @!UPT UIADD3 URZ, UPT, UPT, URZ, URZ, URZ ;  /* 0x000000fffffff290 */ /* 0x000fe4000fffe0ff */
[----:B------:R1:W-:Y:S01]  /*5480*/  @!UP0 UTMALDG.5D.IM2COL [UR8], [UR4], UR6 ;  /* 0x00000008040083b4 */ /* 0x0003e20008060006 */
[----:B------:R1:W-:Y:S01]  /*5490*/  @!P2 SYNCS.ARRIVE.TRANS64.RED.A0TR RZ, [UR20+0xd8], R3 ;  /* 0x0000d803ffffa9a7 */ /* 0x0003e20008300414 */
[----:B------:R-:W-:Y:S01]  /*54a0*/  SYNCS.ARRIVE.TRANS64.RED.A1T0 RZ, [UR48], RZ ;  /* 0x000000ffffff79a7 */ /* 0x000fe20008100430 */
[----:B------:R-:W-:Y:S05]  /*54b0*/  BRA.U UP2, `(.L_x_79) ;  /* 0xfffffff1021c7547 */ /* 0x000fea000b83ffff */
[----:B------:R-:W-:-:S04]  /*54c0*/  SHF.L.U32 R2, R10, 0x1f, RZ ;  /* 0x0000001f0a027819 */ /* 0x000fc800000006ff */
[----:B------:R-:W2:Y:S02]  /*54d0*/  SYNCS.PHASECHK.TRANS64.TRYWAIT P0, [UR20+0xe0], R2 ;  /* 0x0000e002ff0075a7 */ /* 0x000ea40008001114 */
[----:B--2---:R-:W-:Y:S05]  /*54e0*/  @!P0 BRA `(.L_x_80) ;  /* 0x00000050009c8947 */ /* 0x004fea0003800000 */
.L_x_183:
[----:B------:R-:W3:Y:S02]  /*54f0*/  SYNCS.PHASECHK.TRANS64.TRYWAIT P0, [UR20+0xe8], R2 ;  /* 0x0000e802ff0075a7 */ /* 0x000ee40008001114 */
[----:B---3--:R-:W-:Y:S05]  /*5500*/  @!P0 BRA `(.L_x_81) ;  /* 0x0000005000ac8947 */ /* 0x008fea0003800000 */
.L_x_185:
[----:B------:R-:W3:Y:S02]  /*5510*/  SYNCS.PHASECHK.TRANS64.TRYWAIT P0, [UR20+0xf0], R2 ;  /* 0x0000f002ff0075a7 */ /* 0x000ee40008001114 */
[----:B---3--:R-:W-:Y:S05]  /*5520*/  @!P0 BRA `(.L_x_82) ;  /* 0x0000005000bc8947 */ /* 0x008fea0003800000 */
.L_x_187:
[----:B--2---:R-:W-:-:S07]  /*5530*/  MOV R0, UR20 ;  /* 0x0000001400007c02 */ /* 0x004fce0008000f00 */
.L_x_83:
[----:B--2---:R-:W-:-:S04]  /*5540*/  SHF.L.U32 R2, R10, 0x1f, RZ ;  /* 0x0000001f0a027819 */ /* 0x004fc800000006ff */
[----:B------:R2:W3:Y:S03]  /*5550*/  SYNCS.PHASECHK.TRANS64.TRYWAIT P0, [R0+URZ+0xf8], R2 ;  /* 0x0000f802000075a7 */ /* 0x0004e600080011ff */
[----:B---3--:R-:W-:Y:S05]  /*5560*/  @!P0 NANOSLEEP.SYNCS 0x989680 ;  /* 0x009896800000895d */ /* 0x008fea0003900000 */
[----:B------:R-:W3:Y:S02]  /*5570*/  @!P0 SYNCS.PHASECHK.TRANS64 P0, [R0+URZ+0xf8], R2 ;  /* 0x0000f802000085a7 */ /* 0x000ee400080010ff */
[----:B-1-3--:R-:W-:Y:S05]  /*5580*/  @P0 EXIT ;  /* 0x000000000000094d */ /* 0x00afea0003800000 */
[----:B------:R-:W-:Y:S05]  /*5590*/  BRA `(.L_x_83) ;  /* 0xfffffffc00e87947 */ /* 0x000fea000383ffff */
.L_x_68:
[----:B------:R-:W-:-:S06]  /*55a0*/  UISETP.GE.AND UP0, UPT, UR18, 0x4, UPT ;  /* 0x000000041200788c */ /* 0x000fcc000bf06270 */
[----:B------:R-:W-:-:S13]  /*55b0*/  PLOP3.LUT P0, PT, PT, PT, UP0, 0x80, 0x8 ;  /* 0x000000000008781c */ /* 0x000fda0003f0f008 */
[----:B-1----:R-:W-:Y:S05]  /*55c0*/  @!P0 EXIT ;  /* 0x000000000000894d */ /* 0x002fea0003800000 */
[----:B------:R-:W1:Y:S08]  /*55d0*/  S2UR UR4, SR_CgaCtaId ;  /* 0x00000000000479c3 */ /* 0x000e700000008800 */
[----:B------:R-:W-:Y:S01]  /*55e0*/  BAR.SYNC.DEFER_BLOCKING 0x6, 0xa0 ;  /* 0x0182800000007b1d */ /* 0x000fe20000010000 */
[C---:B------:R-:W-:Y:S01]  /*55f0*/  IMAD.SHL.U32 R0, R83.reuse, 0x20, RZ ;  /* 0x0000002053007824 */ /* 0x040fe200078e00ff */
[C---:B------:R-:W-:Y:S01]  /*5600*/  SHF.L.U32 R37, R83.reuse, 0x10, RZ ;  /* 0x0000001053257819 */ /* 0x040fe200000006ff */
[C---:B------:R-:W-:Y:S01]  /*5610*/  IMAD.SHL.U32 R82, R83.reuse, 0x4, RZ ;  /* 0x0000000453527824 */ /* 0x040fe200078e00ff */
[----:B------:R-:W-:Y:S01]  /*5620*/  LOP3.LUT R84, R83, 0x60, RZ, 0xc0, !PT ;  /* 0x0000006053547812 */ /* 0x000fe200078ec0ff */
[----:B------:R-:W-:Y:S01]  /*5630*/  HFMA2 R81, -RZ, RZ, 0, 5.9604644775390625e-08 ;  /* 0x00000001ff517431 */ /* 0x000fe200000001ff */
[----:B------:R-:W-:-:S02]  /*5640*/  UMOV UR49, 0x400 ;  /* 0x0000040000317882 */ /* 0x000fc40000000000 */
[----:B------:R-:W2:Y:S01]  /*5650*/  LDC.64 R74, c[0x0][0x9b0] ;  /* 0x00026c00ff4a7b82 */ /* 0x000ea20000000a00 */
[----:B------:R-:W3:Y:S01]  /*5660*/  LDCU.128 UR8, c[0x0][0xb80] ;  /* 0x00017000ff0877ac */ /* 0x000ee20008000c00 */
[----:B------:R-:W-:Y:S01]  /*5670*/  LOP3.LUT R4, R0, 0xc0, RZ, 0xc0, !PT ;  /* 0x000000c000047812 */ /* 0x000fe200078ec0ff */
[----:B------:R-:W-:Y:S01]  /*5680*/  HFMA2 R79, -RZ, RZ, 0, 0 ;  /* 0x00000000ff4f7431 */ /* 0x000fe200000001ff */
[C---:B------:R-:W-:Y:S01]  /*5690*/  LOP3.LUT R95, R83.reuse, 0x2, RZ, 0xc0, !PT ;  /* 0x00000002535f7812 */ /* 0x040fe200078ec0ff */
[----:B------:R-:W-:Y:S01]  /*56a0*/  IMAD.MOV.U32 R80, RZ, RZ, RZ ;  /* 0x000000ffff507224 */ /* 0x000fe200078e00ff */
[----:B------:R-:W-:Y:S01]  /*56b0*/  LOP3.LUT R82, R4, 0x18, R82, 0xf8, !PT ;  /* 0x0000001804527812 */ /* 0x000fe200078ef852 */
[----:B------:R-:W4:Y:S01]  /*56c0*/  LDCU UR61, c[0x0][0x370] ;  /* 0x00006e00ff3d77ac */ /* 0x000f220008000800 */
[----:B------:R-:W2:Y:S01]  /*56d0*/  LDC.64 R72, c[0x0][0x9a8] ;  /* 0x00026a00ff487b82 */ /* 0x000ea20000000a00 */
[----:B------:R-:W-:Y:S02]  /*56e0*/  LOP3.LUT R83, R83, 0x4, RZ, 0xc0, !PT ;  /* 0x0000000453537812 */ /* 0x000fe400078ec0ff */
[----:B------:R-:W-:Y:S01]  /*56f0*/  LOP3.LUT R82, R82, 0xf20, R0, 0xf8, !PT ;  /* 0x00000f2052527812 */ /* 0x000fe200078ef800 */
[----:B------:R-:W2:Y:S01]  /*5700*/  LDCU UR48, c[0x0][0xc0c] ;  /* 0x00018180ff3077ac */ /* 0x000ea20008000800 */
[----:B------:R-:W-:-:S02]  /*5710*/  MOV R36, RZ ;  /* 0x000000ff00247202 */ /* 0x000fc40000000f00 */
[----:B------:R-:W-:Y:S01]  /*5720*/  LOP3.LUT R37, R37, 0x600000, RZ, 0xc0, !PT ;  /* 0x0060000025257812 */ /* 0x000fe200078ec0ff */
[----:B-1----:R-:W-:Y:S01]  /*5730*/  ULEA UR49, UR4, UR49, 0x18 ;  /* 0x0000003104317291 */ /* 0x002fe2000f8ec0ff */
[----:B------:R-:W1:Y:S01]  /*5740*/  LDCU.64 UR4, c[0x0][0x990] ;  /* 0x00013200ff0477ac */ /* 0x000e620008000a00 */
[----:B---3--:R-:W-:Y:S01]  /*5750*/  IMAD.U32 R92, RZ, RZ, UR8 ;  /* 0x00000008ff5c7e24 */ /* 0x008fe2000f8e00ff */
[----:B------:R-:W-:Y:S01]  /*5760*/  MOV R90, UR10 ;  /* 0x0000000a005a7c02 */ /* 0x000fe20008000f00 */
[----:B------:R-:W-:Y:S01]  /*5770*/  IMAD.U32 R91, RZ, RZ, UR9 ;  /* 0x00000009ff5b7e24 */ /* 0x000fe2000f8e00ff */
[----:B------:R-:W3:Y:S01]  /*5780*/  LDCU UR38, c[0x0][0xc30] ;  /* 0x00018600ff2677ac */ /* 0x000ee20008000800 */
[----:B------:R-:W-:-:S03]  /*5790*/  IMAD.U32 R89, RZ, RZ, UR11 ;  /* 0x0000000bff597e24 */ /* 0x000fc6000f8e00ff */
[----:B------:R-:W4:Y:S01]  /*57a0*/  LDS R2, [UR49+0x160] ;  /* 0x00016031ff027984 */ /* 0x000f220008000800 */
[----:B------:R-:W2:Y:S01]  /*57b0*/  LDCU.64 UR54, c[0x0][0x988] ;  /* 0x00013100ff3677ac */ /* 0x000ea20008000a00 */
[----:B------:R-:W2:Y:S01]  /*57c0*/  LDCU.64 UR46, c[0x0][0xc28] ;  /* 0x00018500ff2e77ac */ /* 0x000ea20008000a00 */
[----:B------:R-:W2:Y:S01]  /*57d0*/  LDCU.128 UR56, c[0x0][0xc10] ;  /* 0x00018200ff3877ac */ /* 0x000ea20008000c00 */
[----:B-1----:R-:W-:Y:S01]  /*57e0*/  IMAD.U32 R88, RZ, RZ, UR4 ;  /* 0x00000004ff587e24 */ /* 0x002fe2000f8e00ff */
[----:B------:R-:W-:Y:S01]  /*57f0*/  UIADD3 UR4, UPT, UPT, UR49, 0x200, URZ ;  /* 0x0000020031047890 */ /* 0x000fe2000fffe0ff */
[----:B------:R-:W-:Y:S01]  /*5800*/  IMAD.U32 R87, RZ, RZ, UR5 ;  /* 0x00000005ff577e24 */ /* 0x000fe2000f8e00ff */
[----:B------:R-:W1:Y:S04]  /*5810*/  LDCU UR60, c[0x0][0x374] ;  /* 0x00006e80ff3c77ac */ /* 0x000e680008000800 */
[----:B------:R-:W-:Y:S01]  /*5820*/  IMAD.U32 R76, RZ, RZ, UR4 ;  /* 0x00000004ff4c7e24 */ /* 0x000fe2000f8e00ff */
[----:B------:R-:W-:Y:S01]  /*5830*/  UMOV UR53, URZ ;  /* 0x000000ff00357c82 */ /* 0x000fe20008000000 */
[----:B------:R-:W-:-:S02]  /*5840*/  UMOV UR50, URZ ;  /* 0x000000ff00327c82 */ /* 0x000fc40008000000 */
[----:B------:R-:W-:-:S04]  /*5850*/  IMAD R82, R82, 0x2, R76 ;  /* 0x0000000252527824 */ /* 0x000fc800078e024c */
[--C-:B------:R-:W-:Y:S02]  /*5860*/  IMAD R95, R95, -0x10, R82.reuse ;  /* 0xfffffff05f5f7824 */ /* 0x100fe400078e0252 */
[----:B------:R-:W-:Y:S01]  /*5870*/  IMAD R94, R83, -0x10, R82 ;  /* 0xfffffff0535e7824 */ /* 0x000fe200078e0252 */
[C---:B----4-:R-:W-:Y:S02]  /*5880*/  IADD3 R3, PT, PT, R2.reuse, 0x80, RZ ;  /* 0x0000008002037810 */ /* 0x050fe40007ffe0ff */
[----:B------:R-:W-:Y:S02]  /*5890*/  LOP3.LUT R2, R2, 0xffff, RZ, 0xc0, !PT ;  /* 0x0000ffff02027812 */ /* 0x000fe400078ec0ff */
[----:B------:R-:W-:-:S05]  /*58a0*/  LOP3.LUT R3, R3, 0xffff, RZ, 0xc0, !PT ;  /* 0x0000ffff03037812 */ /* 0x000fca00078ec0ff */
[----:B-123--:R4:W-:Y:S02]  /*58b0*/  STL.64 [R1], R2 ;  /* 0x0000000201007387 */ /* 0x00e9e40000100a00 */
.L_x_127:
[----:B----4-:R-:W-:Y:S04]  /*58c0*/  SHF.L.U32 R2, R79, 0x1f, RZ ;  /* 0x0000001f4f027819 */ /* 0x010fe800000006ff */
[----:B-1----:R-:W1:Y:S02]  /*58d0*/  SYNCS.PHASECHK.TRANS64.TRYWAIT P0, [UR49+0x110], R2 ;  /* 0x00011002ff0075a7 */ /* 0x002e640008001131 */
[----:B-12---:R-:W-:Y:S05]  /*58e0*/  @!P0 BRA `(.L_x_84) ;  /* 0x0000004c00e48947 */ /* 0x006fea0003800000 */
.L_x_189:
[----:B------:R-:W2:Y:S01]  /*58f0*/  LDS.128 R4, [UR49+0x150] ;  /* 0x00015031ff047984 */ /* 0x000ea20008000c00 */
[----:B------:R-:W-:Y:S01]  /*5900*/  UIADD3 UR4, UPT, UPT, UR49, 0x118, URZ ;  /* 0x0000011831047890 */ /* 0x000fe2000fffe0ff */
[----:B-1----:R-:W-:Y:S01]  /*5910*/  IMAD R2, R36, 0x4, R1 ;  /* 0x0000000424027824 */ /* 0x002fe200078e0201 */
[----:B------:R-:W-:Y:S01]  /*5920*/  UISETP.GE.AND UP0, UPT, UR39, 0x1, UPT ;  /* 0x000000012700788c */ /* 0x000fe2000bf06270 */
[----:B------:R-:W-:Y:S01]  /*5930*/  @!PT LDS RZ, [RZ] ;  /* 0x00000000fffff984 */ /* 0x000fe20000000800 */
[----:B------:R-:W-:Y:S01]  /*5940*/  @!PT LDS RZ, [RZ] ;  /* 0x00000000fffff984 */ /* 0x000fe20000000800 */
[----:B------:R-:W-:Y:S01]  /*5950*/  @!PT LDS RZ, [RZ] ;  /* 0x00000000fffff984 */ /* 0x000fe20000000800 */
[----:B------:R-:W-:Y:S01]  /*5960*/  @!PT LDS RZ, [RZ] ;  /* 0x00000000fffff984 */ /* 0x000fe20000000800 */
[----:B------:R1:W-:Y:S06]  /*5970*/  MEMBAR.ALL.CTA ;  /* 0x0000000000007992 */ /* 0x0003ec0000008000 */
[----:B-1----:R-:W1:Y:S01]  /*5980*/  FENCE.VIEW.ASYNC.S ;  /* 0x00000000000073c6 */ /* 0x002e620000000000 */
[----:B------:R-:W-:Y:S09]  /*5990*/  UPRMT UR4, URZ, 0x654, UR4 ;  /* 0x00000654ff047896 */ /* 0x000ff20008000004 */
[----:B-1----:R-:W-:Y:S01]  /*59a0*/  SYNCS.ARRIVE.TRANS64.RED.A1T0 RZ, [UR4], RZ ;  /* 0x000000ffffff79a7 */ /* 0x002fe20008100404 */
[----:B------:R-:W5:Y:S01]  /*59b0*/  LDL R2, [R2] ;  /* 0x0000000002027983 */ /* 0x000f620000100800 */
[----:B--2---:R-:W-:Y:S11]  /*59c0*/  LOP3.LUT P0, RZ, R6, 0x1, RZ, 0xc0, !PT ;  /* 0x0000000106ff7812 */ /* 0x004ff6000780c0ff */
[----:B------:R-:W-:Y:S02]  /*59d0*/  @!UPT UIADD3 URZ, UPT, UPT, URZ, URZ, URZ ;  /* 0x000000fffffff290 */ /* 0x000fe4000fffe0ff */
[----:B------:R-:W-:Y:S01]  /*59e0*/  VOTEU.ANY UP1, P0 ;  /* 0x0000000000ff7886 */ /* 0x000fe20000020100 */
[----:B------:R-:W-:Y:S01]  /*59f0*/  PLOP3.LUT P0, PT, PT, PT, UP1, 0x80, 0x8 ;  /* 0x000000000008781c */ /* 0x000fe20003f0f018 */
[----:B------:R-:W-:Y:S11]  /*5a00*/  UP2UR UR62, UPR, URZ, 0x2 ;  /* 0x00000002ff3e7883 */ /* 0x000ff60008000000 */
[----:B------:R-:W-:Y:S01]  /*5a10*/  @!UPT UIADD3 URZ, UPT, UPT, URZ, URZ, URZ ;  /* 0x000000fffffff290 */ /* 0x000fe2000fffe0ff */
[----:B------:R-:W-:Y:S02]  /*5a20*/  @P0 MOV R3, R4 ;  /* 0x0000000400030202 */ /* 0x000fe40000000f00 */
[----:B------:R-:W-:Y:S02]  /*5a30*/  @P0 LOP3.LUT R0, R5, 0xffff, RZ, 0xc0, !PT ;  /* 0x0000ffff05000812 */ /* 0x000fe400078ec0ff */
[----:B------:R-:W-:Y:S02]  /*5a40*/  @P0 R2UR UR5, R3 ;  /* 0x00000000030502ca */ /* 0x000fe400000e0000 */
[----:B------:R-:W-:Y:S11]  /*5a50*/  @P0 R2UR UR4, R0 ;  /* 0x00000000000402ca */ /* 0x000ff600000e0000 */
[----:B------:R-:W-:Y:S02]  /*5a60*/  @UP1 UMOV UR37, UR5 ;  /* 0x0000000500251c82 */ /* 0x000fe40008000000 */
[----:B------:R-:W-:Y:S01]  /*5a70*/  @UP1 UMOV UR36, UR4 ;  /* 0x0000000400241c82 */ /* 0x000fe20008000000 */
[----:B------:R-:W-:Y:S05]  /*5a80*/  BRA.U !UP0, `(.L_x_85) ;  /* 0x0000000108cc7547 */ /* 0x000fea000b800000 */
[----:B------:R-:W1:Y:S01]  /*5a90*/  LDCU UR9, c[0x0][0xc20] ;  /* 0x00018400ff0977ac */ /* 0x000e620008000800 */
[----:B------:R-:W-:Y:S02]  /*5aa0*/  UIMAD.WIDE.U32 UR4, UR60, UR59, URZ ;  /* 0x0000003b3c0472a5 */ /* 0x000fe4000f8e00ff */
[----:B------:R-:W-:Y:S02]  /*5ab0*/  UIMAD.WIDE.U32 UR6, UR61, UR56, URZ ;  /* 0x000000383d0672a5 */ /* 0x000fe4000f8e00ff */
[----:B------:R-:W-:Y:S02]  /*5ac0*/  UIMAD.WIDE.U32 UR10, UR36, UR59, URZ ;  /* 0x0000003b240a72a5 */ /* 0x000fe4000f8e00ff */
[----:B------:R-:W-:Y:S02]  /*5ad0*/  UISETP.NE.AND UP0, UPT, UR58, 0x1, UPT ;  /* 0x000000013a00788c */ /* 0x000fe4000bf05270 */
[----:B------:R-:W-:Y:S02]  /*5ae0*/  UISETP.NE.AND UP1, UPT, UR48, 0x1, UPT ;  /* 0x000000013000788c */ /* 0x000fe4000bf25270 */
[----:B------:R-:W-:Y:S02]  /*5af0*/  UISETP.NE.AND UP2, UPT, UR39, 0x1, UPT ;  /* 0x000000012700788c */ /* 0x000fe4000bf45270 */
[----:B------:R-:W-:Y:S01]  /*5b00*/  UIMAD.WIDE.U32 UR12, UR37, UR56, URZ ;  /* 0x00000038250c72a5 */ /* 0x000fe2000f8e00ff */
[----:B------:R-:W-:Y:S01]  /*5b10*/  UMOV UR4, UR5 ;  /* 0x0000000500047c82 */ /* 0x000fe20008000000 */
[----:B------:R-:W-:Y:S01]  /*5b20*/  UMOV UR6, UR11 ;  /* 0x0000000b00067c82 */ /* 0x000fe20008000000 */
[----:B-1----:R-:W-:Y:S03]  /*5b30*/  USHF.R.U32.HI UR8, URZ, UR9, UR4 ;  /* 0x00000009ff087299 */ /* 0x002fe60008011604 */
[----:B------:R-:W-:Y:S02]  /*5b40*/  UMOV UR4, UR7 ;  /* 0x0000000700047c82 */ /* 0x000fe40008000000 */
[----:B------:R-:W-:Y:S02]  /*5b50*/  USHF.R.U32.HI UR5, URZ, UR57, UR4 ;  /* 0x00000039ff057299 */ /* 0x000fe40008011604 */
[----:B------:R-:W-:Y:S02]  /*5b60*/  USEL UR4, UR60, UR8, !UP0 ;  /* 0x000000083c047287 */ /* 0x000fe4000c000000 */
[----:B------:R-:W-:Y:S02]  /*5b70*/  USHF.R.U32.HI UR8, URZ, UR9, UR6 ;  /* 0x00000009ff087299 */ /* 0x000fe40008011606 */
[----:B------:R-:W-:Y:S02]  /*5b80*/  UIMAD.WIDE.U32 UR6, UR4, UR46, URZ ;  /* 0x0000002e040672a5 */ /* 0x000fe4000f8e00ff */
[----:B------:R-:W-:Y:S02]  /*5b90*/  USEL UR9, UR61, UR5, !UP1 ;  /* 0x000000053d097287 */ /* 0x000fe4000c800000 */
[----:B------:R-:W-:Y:S02]  /*5ba0*/  USEL UR8, UR36, UR8, !UP0 ;  /* 0x0000000824087287 */ /* 0x000fe4000c000000 */
[----:B------:R-:W-:Y:S01]  /*5bb0*/  UIMAD.WIDE.U32 UR10, UR9, UR46, URZ ;  /* 0x0000002e090a72a5 */ /* 0x000fe2000f8e00ff */
[----:B------:R-:W-:Y:S01]  /*5bc0*/  UMOV UR6, UR7 ;  /* 0x0000000700067c82 */ /* 0x000fe20008000000 */
[----:B------:R-:W-:Y:S01]  /*5bd0*/  UMOV UR5, UR13 ;  /* 0x0000000d00057c82 */ /* 0x000fe20008000000 */
[----:B------:R-:W-:Y:S02]  /*5be0*/  @UP2 USHF.R.U32.HI UR4, URZ, UR47, UR6 ;  /* 0x0000002fff042299 */ /* 0x000fe40008011606 */
[----:B------:R-:W-:Y:S02]  /*5bf0*/  USHF.R.U32.HI UR5, URZ, UR57, UR5 ;  /* 0x00000039ff057299 */ /* 0x000fe40008011605 */
[----:B------:R-:W-:Y:S02]  /*5c00*/  UIMAD UR4, UR39, UR4, URZ ;  /* 0x00000004270472a4 */ /* 0x000fe4000f8e02ff */
[----:B------:R-:W-:Y:S02]  /*5c10*/  USEL UR5, UR37, UR5, !UP1 ;  /* 0x0000000525057287 */ /* 0x000fe4000c800000 */
[----:B------:R-:W-:Y:S01]  /*5c20*/  UISETP.GE.AND UP0, UPT, UR8, UR4, UPT ;  /* 0x000000040800728c */ /* 0x000fe2000bf06270 */
[----:B------:R-:W-:Y:S01]  /*5c30*/  UMOV UR6, UR11 ;  /* 0x0000000b00067c82 */ /* 0x000fe20008000000 */
[----:B------:R-:W-:Y:S02]  /*5c40*/  UIMAD.WIDE.U32 UR10, UR8, UR46, URZ ;  /* 0x0000002e080a72a5 */ /* 0x000fe4000f8e00ff */
[----:B------:R-:W-:Y:S04]  /*5c50*/  @UP2 USHF.R.U32.HI UR9, URZ, UR47, UR6 ;  /* 0x0000002fff092299 */ /* 0x000fe80008011606 */
[----:B------:R-:W-:Y:S01]  /*5c60*/  UIMAD UR6, UR39, UR9, URZ ;  /* 0x00000009270672a4 */ /* 0x000fe2000f8e02ff */
[----:B------:R-:W-:Y:S03]  /*5c70*/  UMOV UR4, UR11 ;  /* 0x0000000b00047c82 */ /* 0x000fe60008000000 */
[----:B------:R-:W-:Y:S02]  /*5c80*/  UISETP.GE.OR UP0, UPT, UR5, UR6, UP0 ;  /* 0x000000060500728c */ /* 0x000fe40008706670 */
[----:B------:R-:W-:Y:S02]  /*5c90*/  USHF.R.U32.HI UR4, URZ, UR47, UR4 ;  /* 0x0000002fff047299 */ /* 0x000fe40008011604 */
[----:B------:R-:W-:Y:S02]  /*5ca0*/  UIMAD.WIDE.U32 UR6, UR5, UR46, URZ ;  /* 0x0000002e050672a5 */ /* 0x000fe4000f8e00ff */
[----:B------:R-:W-:Y:S02]  /*5cb0*/  USEL UR11, UR8, UR4, !UP2 ;  /* 0x00000004080b7287 */ /* 0x000fe4000d000000 */
[----:B------:R-:W-:Y:S02]  /*5cc0*/  UIADD3 UR6, UPT, UPT, -UR5, URZ, URZ ;  /* 0x000000ff05067290 */ /* 0x000fe4000fffe1ff */
[----:B------:R-:W-:Y:S02]  /*5cd0*/  UIADD3 UR10, UPT, UPT, -UR11, URZ, URZ ;  /* 0x000000ff0b0a7290 */ /* 0x000fe4000fffe1ff */
[----:B------:R-:W-:Y:S02]  /*5ce0*/  UIMAD UR6, UR48, UR6, UR37 ;  /* 0x00000006300672a4 */ /* 0x000fe4000f8e0225 */
[----:B------:R-:W-:Y:S01]  /*5cf0*/  UIMAD UR10, UR39, UR10, UR8 ;  /* 0x0000000a270a72a4 */ /* 0x000fe2000f8e0208 */
[----:B------:R-:W-:Y:S01]  /*5d00*/  @!UP0 UMOV UR4, UR7 ;  /* 0x0000000700048c82 */ /* 0x000fe20008000000 */
[----:B------:R-:W-:Y:S02]  /*5d10*/  UIADD3 UR7, UPT, UPT, -UR8, URZ, URZ ;  /* 0x000000ff08077290 */ /* 0x000fe4000fffe1ff */
[----:B------:R-:W-:Y:S04]  /*5d20*/  @!UP0 USHF.R.U32.HI UR4, URZ, UR47, UR4 ;  /* 0x0000002fff048299 */ /* 0x000fe80008011604 */
[----:B------:R-:W-:Y:S04]  /*5d30*/  @!UP0 USEL UR4, UR5, UR4, !UP2 ;  /* 0x0000000405048287 */ /* 0x000fe8000d000000 */
[----:B------:R-:W-:Y:S02]  /*5d40*/  @!UP0 UIMAD UR9, UR9, UR10, UR4 ;  /* 0x0000000a090982a4 */ /* 0x000fe4000f8e0204 */
[----:B------:R-:W-:Y:S02]  /*5d50*/  @!UP0 UIADD3 UR10, UPT, UPT, UR11, -UR4, URZ ;  /* 0x800000040b0a8290 */ /* 0x000fe4000fffe0ff */
[----:B------:R-:W-:Y:S02]  /*5d60*/  UIMAD UR4, UR58, UR7, UR36 ;  /* 0x000000073a0472a4 */ /* 0x000fe4000f8e0224 */
[----:B------:R-:W-:Y:S03]  /*5d70*/  @!UP0 UIMAD UR8, UR10, UR39, UR5 ;  /* 0x000000270a0882a4 */ /* 0x000fe6000f8e0205 */
[----:B------:R-:W-:Y:S02]  /*5d80*/  @!UP0 UMOV UR5, UR9 ;  /* 0x0000000900058c82 */ /* 0x000fe40008000000 */
[----:B------:R-:W-:Y:S02]  /*5d90*/  UIMAD UR37, UR5, UR48, UR6 ;  /* 0x00000030052572a4 */ /* 0x000fe4000f8e0206 */
[----:B------:R-:W-:Y:S11]  /*5da0*/  UIMAD UR36, UR8, UR58, UR4 ;  /* 0x0000003a082472a4 */ /* 0x000ff6000f8e0204 */
[----:B------:R-:W-:Y:S01]  /*5db0*/  @!UPT UIADD3 URZ, UPT, UPT, URZ, URZ, URZ ;  /* 0x000000fffffff290 */ /* 0x000fe2000fffe0ff */
.L_x_85:
[----:B------:R-:W-:Y:S01]  /*5dc0*/  UISETP.NE.AND UP0, UPT, UR38, 0x1, UPT ;  /* 0x000000012600788c */ /* 0x000fe2000bf05270 */
[----:B------:R-:W-:Y:S01]  /*5dd0*/  @P0 SHF.R.U32.HI R4, RZ, 0x10, R5 ;  /* 0x00000010ff040819 */ /* 0x000fe20000011605 */
[----:B------:R-:W-:Y:S01]  /*5de0*/  USHF.L.U32 UR41, UR24, 0x7, URZ ;  /* 0x0000000718297899 */ /* 0x000fe200080006ff */
[----:B------:R-:W-:Y:S02]  /*5df0*/  BSSY.RECONVERGENT B6, `(.L_x_86) ;  /* 0x0000034000067945 */ /* 0x000fe40003800200 */
[----:B------:R-:W-:Y:S02]  /*5e00*/  @P0 R2UR UR63, R4 ;  /* 0x00000000043f02ca */ /* 0x000fe400000e0000 */
[----:B------:R-:W-:Y:S04]  /*5e10*/  LOP3.LUT P0, RZ, R76, 0x1b0, RZ, 0xc0, !PT ;  /* 0x000001b04cff7812 */ /* 0x000fe8000780c0ff */
[----:B------:R-:W1:Y:S01]  /*5e20*/  @!UP0 LDCU.128 UR12, c[0x0][0xc10] ;  /* 0x00018200ff0c87ac */ /* 0x000e620008000c00 */
[----:B------:R-:W2:Y:S01]  /*5e30*/  @!UP0 LDCU UR5, c[0x0][0xc0c] ;  /* 0x00018180ff0587ac */ /* 0x000ea20008000800 */
[----:B------:R-:W3:Y:S01]  /*5e40*/  @!UP0 LDCU UR10, c[0x0][0xc20] ;  /* 0x00018400ff0a87ac */ /* 0x000ee20008000800 */
[----:B-1----:R-:W-:Y:S02]  /*5e50*/  UIMAD.WIDE.U32 UR8, UR37, UR12, URZ ;  /* 0x0000000c250872a5 */ /* 0x002fe4000f8e00ff */
[----:B------:R-:W-:Y:S02]  /*5e60*/  UIMAD.WIDE.U32 UR6, UR36, UR15, URZ ;  /* 0x0000000f240672a5 */ /* 0x000fe4000f8e00ff */
[----:B------:R-:W-:Y:S03]  /*5e70*/  @!UP0 UISETP.NE.AND UP1, UPT, UR14, 0x1, UPT ;  /* 0x000000010e00888c */ /* 0x000fe6000bf25270 */
[----:B------:R-:W-:Y:S01]  /*5e80*/  @!UP0 UMOV UR4, UR9 ;  /* 0x0000000900048c82 */ /* 0x000fe20008000000 */
[----:B--2---:R-:W-:Y:S02]  /*5e90*/  @!UP0 UISETP.NE.AND UP2, UPT, UR5, 0x1, UPT ;  /* 0x000000010500888c */ /* 0x004fe4000bf45270 */
[----:B------:R-:W-:Y:S01]  /*5ea0*/  @!UP0 USHF.R.U32.HI UR4, URZ, UR13, UR4 ;  /* 0x0000000dff048299 */ /* 0x000fe20008011604 */
[----:B------:R-:W-:Y:S02]  /*5eb0*/  @!UP0 UMOV UR6, UR7 ;  /* 0x0000000700068c82 */ /* 0x000fe40008000000 */
[----:B---3--:R-:W-:Y:S02]  /*5ec0*/  @!UP0 USHF.R.U32.HI UR6, URZ, UR10, UR6 ;  /* 0x0000000aff068299 */ /* 0x008fe40008011606 */
[----:B------:R-:W-:Y:S02]  /*5ed0*/  @!UP0 USEL UR7, UR37, UR4, !UP2 ;  /* 0x0000000425078287 */ /* 0x000fe4000d000000 */
[----:B------:R-:W-:Y:S04]  /*5ee0*/  @!UP0 USEL UR6, UR36, UR6, !UP1 ;  /* 0x0000000624068287 */ /* 0x000fe8000c800000 */
[----:B------:R-:W-:Y:S02]  /*5ef0*/  @!UP0 UIADD3 UR4, UPT, UPT, -UR7, UR6, URZ ;  /* 0x0000000607048290 */ /* 0x000fe4000fffe1ff */
[----:B------:R-:W-:Y:S02]  /*5f00*/  @!UP0 UIADD3 UR6, UPT, UPT, UR7, -UR6, URZ ;  /* 0x8000000607068290 */ /* 0x000fe4000fffe0ff */
[----:B------:R-:W-:Y:S02]  /*5f10*/  @!UP0 UIMAD UR37, UR4, UR5, UR37 ;  /* 0x00000005042582a4 */ /* 0x000fe4000f8e0225 */
[----:B------:R-:W-:Y:S01]  /*5f20*/  @!UP0 UIMAD UR36, UR6, UR14, UR36 ;  /* 0x0000000e062482a4 */ /* 0x000fe2000f8e0224 */
[----:B------:R-:W-:Y:S11]  /*5f30*/  @!P0 BRA `(.L_x_87) ;  /* 0x00000000007c8947 */ /* 0x000ff60003800000 */
[----:B------:R-:W1:Y:S01]  /*5f40*/  LDCU.64 UR8, c[0x4][0x80] ;  /* 0x01001000ff0877ac */ /* 0x000e620008000a00 */
[----:B------:R-:W-:Y:S01]  /*5f50*/  MOV R16, 0x0 ;  /* 0x0000000000107802 */ /* 0x000fe20000000f00 */
[----:B------:R-:W-:Y:S02]  /*5f60*/  HFMA2 R12, -RZ, RZ, 0, 5.9604644775390625e-08 ;  /* 0x00000001ff0c7431 */ /* 0x000fe400000001ff */
[----:B------:R-:W-:Y:S01]  /*5f70*/  IMAD.MOV.U32 R8, RZ, RZ, 0x70 ;  /* 0x00000070ff087424 */ /* 0x000fe200078e00ff */
[----:B------:R2:W3:Y:S01]  /*5f80*/  LDC.64 R14, c[0x4][R16] ;  /* 0x01000000100e7b82 */ /* 0x0004e20000000a00 */
[----:B------:R-:W4:Y:S01]  /*5f90*/  LDCU.64 UR6, c[0x4][0x88] ;  /* 0x01001100ff0677ac */ /* 0x000f220008000a00 */
[----:B------:R-:W-:Y:S01]  /*5fa0*/  IMAD.MOV.U32 R13, RZ, RZ, RZ ;  /* 0x000000ffff0d7224 */ /* 0x000fe200078e00ff */
[----:B------:R-:W2:Y:S01]  /*5fb0*/  LDCU.64 UR4, c[0x4][0x8] ;  /* 0x01000100ff0477ac */ /* 0x000ea20008000a00 */
[----:B-1----:R-:W-:Y:S01]  /*5fc0*/  MOV R5, UR9 ;  /* 0x0000000900057c02 */ /* 0x002fe20008000f00 */
[----:B------:R-:W-:Y:S01]  /*5fd0*/  IMAD.U32 R4, RZ, RZ, UR8 ;  /* 0x00000008ff047e24 */ /* 0x000fe2000f8e00ff */
[----:B----4-:R-:W-:Y:S01]  /*5fe0*/  MOV R7, UR7 ;  /* 0x0000000700077c02 */ /* 0x010fe20008000f00 */
[----:B------:R-:W-:Y:S01]  /*5ff0*/  IMAD.U32 R6, RZ, RZ, UR6 ;  /* 0x00000006ff067e24 */ /* 0x000fe2000f8e00ff */
[----:B--2---:R-:W-:Y:S01]  /*6000*/  MOV R11, UR5 ;  /* 0x00000005000b7c02 */ /* 0x004fe20008000f00 */
[----:B------:R-:W-:Y:S02]  /*6010*/  IMAD.U32 R10, RZ, RZ, UR4 ;  /* 0x00000004ff0a7e24 */ /* 0x000fe4000f8e00ff */
[----:B------:R-:W-:Y:S07]  /*6020*/  LEPC R20, `(.L_x_88) ;  /* 0x000000001014794e */ /* 0x000fee0000000000 */
[----:B---3-5:R-:W-:Y:S05]  /*6030*/  CALL.ABS.NOINC R14 ;  /* 0x000000000e007343 */ /* 0x028fea0003c00000 */
.L_x_88:
[----:B------:R-:W1:Y:S01]  /*6040*/  LDCU.64 UR8, c[0x4][0x80] ;  /* 0x01001000ff0877ac */ /* 0x000e620008000a00 */
[----:B------:R-:W2:Y:S01]  /*6050*/  LDC.64 R16, c[0x4][R16] ;  /* 0x0100000010107b82 */ /* 0x000ea20000000a00 */
[----:B------:R-:W-:Y:S02]  /*6060*/  HFMA2 R12, -RZ, RZ, 0, 5.9604644775390625e-08 ;  /* 0x00000001ff0c7431 */ /* 0x000fe400000001ff */
[----:B------:R-:W-:Y:S02]  /*6070*/  IMAD.MOV.U32 R8, RZ, RZ, 0x70 ;  /* 0x00000070ff087424 */ /* 0x000fe400078e00ff */
[----:B------:R-:W-:Y:S01]  /*6080*/  IMAD.MOV.U32 R13, RZ, RZ, RZ ;  /* 0x000000ffff0d7224 */ /* 0x000fe200078e00ff */
[----:B------:R-:W3:Y:S01]  /*6090*/  LDCU.64 UR6, c[0x4][0x88] ;  /* 0x01001100ff0677ac */ /* 0x000ee20008000a00 */
[----:B------:R-:W4:Y:S01]  /*60a0*/  LDCU.64 UR4, c[0x4][0x8] ;  /* 0x01000100ff0477ac */ /* 0x000f220008000a00 */
[----:B-1----:R-:W-:Y:S02]  /*60b0*/  MOV R4, UR8 ;  /* 0x0000000800047c02 */ /* 0x002fe40008000f00 */
[----:B------:R-:W-:Y:S02]  /*60c0*/  MOV R5, UR9 ;  /* 0x0000000900057c02 */ /* 0x000fe40008000f00 */
[----:B---3--:R-:W-:Y:S01]  /*60d0*/  MOV R7, UR7 ;  /* 0x0000000700077c02 */ /* 0x008fe20008000f00 */
[----:B------:R-:W-:Y:S01]  /*60e0*/  IMAD.U32 R6, RZ, RZ, UR6 ;  /* 0x00000006ff067e24 */ /* 0x000fe2000f8e00ff */
[----:B----4-:R-:W-:Y:S01]  /*60f0*/  MOV R11, UR5 ;  /* 0x00000005000b7c02 */ /* 0x010fe20008000f00 */
[----:B------:R-:W-:Y:S02]  /*6100*/  IMAD.U32 R10, RZ, RZ, UR4 ;  /* 0x00000004ff0a7e24 */ /* 0x000fe4000f8e00ff */
[----:B------:R-:W-:Y:S07]  /*6110*/  LEPC R20, `(.L_x_87) ;  /* 0x000000001014794e */ /* 0x000fee0000000000 */
[----:B--2---:R-:W-:Y:S05]  /*6120*/  CALL.ABS.NOINC R16 ;  /* 0x0000000010007343 */ /* 0x004fea0003c00000 */
.L_x_87:
[----:B------:R-:W-:Y:S05]  /*6130*/  BSYNC.RECONVERGENT B6 ;  /* 0x0000000000067941 */ /* 0x000fea0003800200 */
.L_x_86:
[----:B------:R-:W-:Y:S02]  /*6140*/  R2UR UR6, R93 ;  /* 0x000000005d0672ca */ /* 0x000fe400000e0000 */
[----:B------:R-:W-:Y:S02]  /*6150*/  R2UR UR5, R88 ;  /* 0x00000000580572ca */ /* 0x000fe400000e0000 */
[----:B------:R-:W-:Y:S02]  /*6160*/  R2UR UR4, R87 ;  /* 0x00000000570472ca */ /* 0x000fe400000e0000 */
[----:B------:R-:W-:Y:S02]  /*6170*/  ISETP.NE.U32.AND P4, PT, R74, RZ, PT ;  /* 0x000000ff4a00720c */ /* 0x000fe40003f85070 */
[----:B------:R-:W-:Y:S02]  /*6180*/  ISETP.NE.U32.AND P2, PT, RZ, UR54, PT ;  /* 0x00000036ff007c0c */ /* 0x000fe4000bf45070 */
[----:B------:R-:W-:Y:S02]  /*6190*/  ISETP.NE.AND.EX P4, PT, R75, RZ, PT, P4 ;  /* 0x000000ff4b00720c */ /* 0x000fe40003f85340 */
[----:B------:R-:W-:Y:S01]  /*61a0*/  ISETP.NE.AND.EX P2, PT, RZ, UR55, PT, P2 ;  /* 0x00000037ff007c0c */ /* 0x000fe2000bf45320 */
[----:B------:R-:W-:Y:S02]  /*61b0*/  UISETP.NE.AND UP2, UPT, UR6, URZ, UPT ;  /* 0x000000ff0600728c */ /* 0x000fe4000bf45270 */
[----:B------:R-:W-:Y:S04]  /*61c0*/  UISETP.NE.U32.AND UP0, UPT, UR5, URZ, UPT ;  /* 0x000000ff0500728c */ /* 0x000fe8000bf05070 */
[----:B------:R-:W-:Y:S01]  /*61d0*/  UISETP.NE.AND.EX UP1, UPT, UR4, URZ, UPT, UP0 ;  /* 0x000000ff0400728c */ /* 0x000fe2000bf25300 */
[----:B------:R-:W-:Y:S01]  /*61e0*/  PLOP3.LUT P1, PT, PT, PT, UP2, 0x80, 0x8 ;  /* 0x000000000008781c */ /* 0x000fe20003f2f028 */
[----:B------:R-:W-:Y:S03]  /*61f0*/  UPLOP3.LUT UP0, UPT, UPT, UPT, UPT, 0x40, 0x4 ;  /* 0x000000000004789c */ /* 0x000fe60003f0e870 */
[----:B------:R-:W-:Y:S06]  /*6200*/  @UP2 UPLOP3.LUT UP0, UPT, UPT, UPT, UP1, 0x80, 0x8 ;  /* 0x000000000008289c */ /* 0x000fec0003f0f010 */
[----:B------:R-:W-:Y:S01]  /*6210*/  PLOP3.LUT P0, PT, PT, PT, UP0, 0x80, 0x8 ;  /* 0x000000000008781c */ /* 0x000fe20003f0f008 */
[----:B------:R-:W-:Y:S01]  /*6220*/  @!UPT UIADD3 URZ, UPT, UPT, URZ, URZ, URZ ;  /* 0x000000fffffff290 */ /* 0x000fe2000fffe0ff */
[----:B------:R-:W-:Y:S11]  /*6230*/  BRA.U !UP1, `(.L_x_89) ;  /* 0x0000000109407547 */ /* 0x000ff6000b800000 */
[----:B------:R-:W-:Y:S01]  /*6240*/  UISETP.NE.U32.AND UP0, UPT, UR54, URZ, UPT ;  /* 0x000000ff3600728c */ /* 0x000fe2000bf05070 */
[----:B------:R-:W-:Y:S01]  /*6250*/  R2UR UR6, R88 ;  /* 0x00000000580672ca */ /* 0x000fe200000e0000 */
[----:B------:R-:W1:Y:S01]  /*6260*/  LDCU.64 UR8, c[0x0][0x358] ;  /* 0x00006b00ff0877ac */ /* 0x000e620008000a00 */
[----:B------:R-:W-:Y:S02]  /*6270*/  HFMA2 R85, -RZ, RZ, 0, 5.9604644775390625e-08 ;  /* 0x00000001ff557431 */ /* 0x000fe400000001ff */
[----:B------:R-:W-:Y:S01]  /*6280*/  IMAD.MOV.U32 R0, RZ, RZ, 0x1 ;  /* 0x00000001ff007424 */ /* 0x000fe200078e00ff */
[----:B------:R-:W-:Y:S06]  /*6290*/  UISETP.NE.AND.EX UP0, UPT, UR55, URZ, UPT, UP0 ;  /* 0x000000ff3700728c */ /* 0x000fec000bf05300 */
[----:B------:R-:W-:Y:S05]  /*62a0*/  PLOP3.LUT P3, PT, PT, PT, UP0, 0x80, 0x8 ;  /* 0x000000000008781c */ /* 0x000fea0003f6f008 */
[----:B------:R-:W2:Y:S01]  /*62b0*/  @UP0 LDCU.64 UR4, c[0x0][0x988] ;  /* 0x00013100ff0407ac */ /* 0x000ea20008000a00 */
[----:B------:R-:W-:Y:S07]  /*62c0*/  @UP0 UIMAD UR6, UR52, UR6, URZ ;  /* 0x00000006340602a4 */ /* 0x000fee000f8e02ff */
[----:B------:R-:W-:Y:S01]  /*62d0*/  @!P3 PRMT R85, R0, 0x7610, R85 ;  /* 0x000076100055b816 */ /* 0x000fe20000000055 */
[----:B--2---:R-:W-:Y:S06]  /*62e0*/  @UP0 UIMAD.WIDE UR4, UR6, 0x4, UR4 ;  /* 0x00000004060408a5 */ /* 0x004fec000f8e0204 */
[----:B------:R-:W-:Y:S02]  /*62f0*/  IMAD.U32 R4, RZ, RZ, UR4 ;  /* 0x00000004ff047e24 */ /* 0x000fe4000f8e00ff */
[----:B------:R-:W-:Y:S03]  /*6300*/  IMAD.U32 R5, RZ, RZ, UR5 ;  /* 0x00000005ff057e24 */ /* 0x000fe6000f8e00ff */
[----:B------:R-:W2:Y:S02]  /*6310*/  @!UP0 LDCU UR4, c[0x0][0x980] ;  /* 0x00013000ff0487ac */ /* 0x000ea40008000800 */
[----:B-1---5:R1:W5:Y:S02]  /*6320*/  @P3 LDG.E R41, desc[UR8][R4.64] ;  /* 0x0000000804293981 */ /* 0x022364000c1e1900 */
[----:B-12---:R-:W-:Y:S02]  /*6330*/  @!P3 MOV R41, UR4 ;  /* 0x000000040029bc02 */ /* 0x006fe40008000f00 */
.L_x_89:
[----:B------:R-:W-:Y:S05]  /*6340*/  @!P4 BRA `(.L_x_90) ;  /* 0x000000000024c947 */ /* 0x000fea0003800000 */
[----:B------:R-:W-:Y:S01]  /*6350*/  ISETP.NE.U32.AND P3, PT, R72, RZ, PT ;  /* 0x000000ff4800720c */ /* 0x000fe20003f65070 */
[----:B------:R-:W1:Y:S03]  /*6360*/  LDCU.64 UR4, c[0x0][0x358] ;  /* 0x00006b00ff0477ac */ /* 0x000e660008000a00 */
[----:B------:R-:W-:Y:S11]  /*6370*/  ISETP.NE.AND.EX P3, PT, R73, RZ, PT, P3 ;  /* 0x000000ff4900720c */ /* 0x000ff60003f65330 */
[----:B------:R-:W-:Y:S02]  /*6380*/  @!UPT UIADD3 URZ, UPT, UPT, URZ, URZ, URZ ;  /* 0x000000fffffff290 */ /* 0x000fe4000fffe0ff */
[----:B------:R-:W2:Y:S01]  /*6390*/  @P3 LDC.64 R4, c[0x0][0x9a8] ;  /* 0x00026a00ff043b82 */ /* 0x000ea20000000a00 */
[----:B------:R-:W-:Y:S04]  /*63a0*/  @P3 IMAD R0, R74, UR52, RZ ;  /* 0x000000344a003c24 */ /* 0x000fe8000f8e02ff */
[----:B--2---:R-:W-:Y:S05]  /*63b0*/  @P3 IMAD.WIDE R4, R0, 0x4, R4 ;  /* 0x0000000400043825 */ /* 0x004fea00078e0204 */
[----:B-1---5:R1:W5:Y:S02]  /*63c0*/  @P3 LDG.E R38, desc[UR4][R4.64] ;  /* 0x0000000404263981 */ /* 0x022364000c1e1900 */
[----:B-1----:R-:W2:Y:S02]  /*63d0*/  @!P3 LDC R38, c[0x0][0x9a0] ;  /* 0x00026800ff26bb82 */ /* 0x002ea40000000800 */
.L_x_90:
[----:B-----5:R-:W-:Y:S01]  /*63e0*/  FSETP.NEU.AND P3, PT, R41, RZ, PT ;  /* 0x000000ff2900720b */ /* 0x020fe20003f6d000 */
[----:B------:R-:W1:Y:S01]  /*63f0*/  LDCU.128 UR12, c[0x0][0xb90] ;  /* 0x00017200ff0c77ac */ /* 0x000e620008000c00 */
[----:B------:R-:W-:Y:S01]  /*6400*/  SEL R3, RZ, 0xffffffff, P2 ;  /* 0xffffffffff037807 */ /* 0x000fe20001000000 */
[----:B------:R-:W-:Y:S01]  /*6410*/  BSSY B1, `(.L_x_91) ;  /* 0x0000057000017945 */ /* 0x000fe20003800000 */
[----:B------:R-:W-:Y:S01]  /*6420*/  @P1 LOP3.LUT P2, RZ, R85, 0xff, RZ, 0xc0, !PT ;  /* 0x000000ff55ff1812 */ /* 0x000fe2000784c0ff */
[----:B------:R-:W-:Y:S01]  /*6430*/  IMAD.MOV.U32 R58, RZ, RZ, 0x1 ;  /* 0x00000001ff3a7424 */ /* 0x000fe200078e00ff */
[----:B------:R-:W-:Y:S01]  /*6440*/  @P1 SEL R0, RZ, 0xffffffff, P3 ;  /* 0xffffffffff001807 */ /* 0x000fe20001800000 */
[----:B------:R-:W-:Y:S01]  /*6450*/  IMAD.IADD R39, R37, 0x1, R2 ;  /* 0x0000000125277824 */ /* 0x000fe200078e0202 */
[----:B------:R-:W-:Y:S01]  /*6460*/  LOP3.LUT R81, R81, 0x1, RZ, 0x3c, !PT ;  /* 0x0000000151517812 */ /* 0x000fe200078e3cff */
[----:B------:R-:W3:Y:S01]  /*6470*/  LDCU UR11, c[0x0][0xba0] ;  /* 0x00017400ff0b77ac */ /* 0x000ee20008000800 */
[----:B------:R-:W-:Y:S01]  /*6480*/  @P0 SEL R0, R3, R0, !P2 ;  /* 0x0000000003000207 */ /* 0x000fe20005000000 */
[----:B------:R-:W-:Y:S01]  /*6490*/  IMAD R102, R83, -0x10, R95 ;  /* 0xfffffff053667824 */ /* 0x000fe200078e025f */
[----:B------:R-:W-:Y:S01]  /*64a0*/  LEA R56, R36, UR49, 0x3 ;  /* 0x0000003124387c11 */ /* 0x000fe2000f8e18ff */
[----:B------:R-:W-:Y:S01]  /*64b0*/  USHF.L.U32 UR8, UR51, 0x7, URZ ;  /* 0x0000000733087899 */ /* 0x000fe200080006ff */
[----:B------:R-:W-:Y:S01]  /*64c0*/  @P1 LOP3.LUT R0, R0, 0x1, RZ, 0xc0, !PT ;  /* 0x0000000100001812 */ /* 0x000fe200078ec0ff */
[----:B------:R-:W-:Y:S01]  /*64d0*/  IMAD.MOV.U32 R57, RZ, RZ, RZ ;  /* 0x000000ffff397224 */ /* 0x000fe200078e00ff */
[----:B------:R-:W-:Y:S02]  /*64e0*/  R2UR UR4, R91 ;  /* 0x000000005b0472ca */ /* 0x000fe400000e0000 */
[----:B------:R-:W-:Y:S02]  /*64f0*/  CS2R R70, SRZ ;  /* 0x0000000000467805 */ /* 0x000fe4000001ff00 */
[----:B------:R-:W-:Y:S01]  /*6500*/  ISETP.NE.U32.OR P5, PT, R0, 0x1, !P1 ;  /* 0x000000010000780c */ /* 0x000fe20004fa5470 */
[----:B------:R-:W-:Y:S01]  /*6510*/  IMAD.U32 R99, RZ, RZ, UR8 ;  /* 0x00000008ff637e24 */ /* 0x000fe2000f8e00ff */
[----:B------:R-:W-:Y:S02]  /*6520*/  R2UR UR6, R90 ;  /* 0x000000005a0672ca */ /* 0x000fe400000e0000 */
[----:B------:R-:W-:Y:S02]  /*6530*/  CS2R R68, SRZ ;  /* 0x0000000000447805 */ /* 0x000fe4000001ff00 */
[----:B------:R-:W-:Y:S02]  /*6540*/  R2UR UR10, R92 ;  /* 0x000000005c0a72ca */ /* 0x000fe400000e0000 */
[----:B------:R-:W-:Y:S02]  /*6550*/  CS2R R62, SRZ ;  /* 0x00000000003e7805 */ /* 0x000fe4000001ff00 */
[----:B------:R-:W-:Y:S02]  /*6560*/  R2UR UR9, R89 ;  /* 0x00000000590972ca */ /* 0x000fe400000e0000 */
[----:B------:R-:W-:Y:S02]  /*6570*/  CS2R R60, SRZ ;  /* 0x00000000003c7805 */ /* 0x000fe4000001ff00 */
[----:B------:R-:W-:Y:S02]  /*6580*/  PLOP3.LUT P2, PT, PT, PT, UP1, 0x80, 0x8 ;  /* 0x000000000008781c */ /* 0x000fe40003f4f018 */
[----:B------:R-:W-:Y:S02]  /*6590*/  CS2R R54, SRZ ;  /* 0x0000000000367805 */ /* 0x000fe4000001ff00 */
[----:B------:R-:W-:Y:S01]  /*65a0*/  LOP3.LUT P4, R100, R85, 0xff, RZ, 0xc0, !PT ;  /* 0x000000ff55647812 */ /* 0x000fe2000788c0ff */
[----:B------:R-:W-:Y:S01]  /*65b0*/  UIMAD.WIDE.U32 UR4, UR8, UR4, URZ ;  /* 0x00000004080472a5 */ /* 0x000fe2000f8e00ff */
[----:B------:R-:W-:Y:S02]  /*65c0*/  SEL R4, RZ, 0xffffffff, P3 ;  /* 0xffffffffff047807 */ /* 0x000fe40001800000 */
[----:B------:R-:W-:Y:S02]  /*65d0*/  CS2R R52, SRZ ;  /* 0x0000000000347805 */ /* 0x000fe4000001ff00 */
[----:B------:R-:W-:Y:S01]  /*65e0*/  @P5 SHF.L.U32 R0, R81, 0x1f, RZ ;  /* 0x0000001f51005819 */ /* 0x000fe200000006ff */
[----:B------:R-:W-:Y:S01]  /*65f0*/  USHF.R.U32.HI UR5, URZ, UR6, UR5 ;  /* 0x00000006ff057299 */ /* 0x000fe20008011605 */
[----:B------:R-:W-:Y:S01]  /*6600*/  P2R R101, PR, RZ, 0x20 ;  /* 0x00000020ff657803 */ /* 0x000fe20000000000 */
[----:B------:R-:W-:Y:S01]  /*6610*/  UISETP.NE.AND UP0, UPT, UR10, 0x1, UPT ;  /* 0x000000010a00788c */ /* 0x000fe2000bf05270 */
[----:B------:R4:W2:Y:S01]  /*6620*/  @P5 SYNCS.PHASECHK.TRANS64.TRYWAIT P1, [UR49+0xc0], R0 ;  /* 0x0000c000ff0055a7 */ /* 0x0008a20008021131 */
[----:B------:R-:W-:Y:S02]  /*6630*/  CS2R R50, SRZ ;  /* 0x0000000000327805 */ /* 0x000fe4000001ff00 */
[----:B------:R-:W-:Y:S01]  /*6640*/  CS2R R48, SRZ ;  /* 0x0000000000307805 */ /* 0x000fe2000001ff00 */
[----:B------:R-:W-:Y:S01]  /*6650*/  USEL UR5, UR8, UR5, !UP0 ;  /* 0x0000000508057287 */ /* 0x000fe2000c000000 */
[----:B------:R-:W-:Y:S01]  /*6660*/  @P2 SEL R4, R3, R4, !P4 ;  /* 0x0000000403042207 */ /* 0x000fe20006000000 */
[----:B------:R-:W-:Y:S03]  /*6670*/  UISETP.NE.AND UP0, UPT, UR9, 0x1, UPT ;  /* 0x000000010900788c */ /* 0x000fe6000bf05270 */
[----:B------:R-:W-:Y:S01]  /*6680*/  LOP3.LUT R4, R4, 0x1, RZ, 0xc0, !PT ;  /* 0x0000000104047812 */ /* 0x000fe200078ec0ff */
[----:B------:R-:W-:Y:S02]  /*6690*/  IMAD R6, RZ, RZ, -UR5 ;  /* 0x80000005ff067e24 */ /* 0x000fe4000f8e02ff */
[----:B------:R-:W-:Y:S02]  /*66a0*/  IMAD.U32 R98, RZ, RZ, UR5 ;  /* 0x00000005ff627e24 */ /* 0x000fe4000f8e00ff */
[----:B------:R-:W-:Y:S01]  /*66b0*/  IMAD R99, R6, UR10, R99 ;  /* 0x0000000a06637c24 */ /* 0x000fe2000f8e0263 */
[----:B----4-:R-:W-:Y:S04]  /*66c0*/  SHF.L.U32 R0, R80, 0x1f, RZ ;  /* 0x0000001f50007819 */ /* 0x010fe800000006ff */
[----:B------:R4:W4:Y:S01]  /*66d0*/  SYNCS.PHASECHK.TRANS64.TRYWAIT P0, [R56+URZ+0x120], R0 ;  /* 0x00012000380075a7 */ /* 0x00092200080011ff */
[----:B-1----:R-:W-:Y:S07]  /*66e0*/  UIMAD.WIDE.U32 UR6, UR5, UR12, URZ ;  /* 0x0000000c050672a5 */ /* 0x002fee000f8e00ff */
[----:B------:R-:W-:Y:S02]  /*66f0*/  UMOV UR4, UR7 ;  /* 0x0000000700047c82 */ /* 0x000fe40008000000 */
[----:B------:R-:W-:Y:S04]  /*6700*/  USHF.R.U32.HI UR4, URZ, UR13, UR4 ;  /* 0x0000000dff047299 */ /* 0x000fe80008011604 */
[----:B------:R-:W-:Y:S02]  /*6710*/  USEL UR4, UR5, UR4, !UP0 ;  /* 0x0000000405047287 */ /* 0x000fe4000c000000 */
[----:B------:R-:W-:Y:S02]  /*6720*/  UISETP.NE.AND UP0, UPT, UR14, 0x1, UPT ;  /* 0x000000010e00788c */ /* 0x000fe4000bf05270 */
[----:B------:R-:W-:Y:S02]  /*6730*/  UIMAD.WIDE.U32 UR6, UR4, UR15, URZ ;  /* 0x0000000f040672a5 */ /* 0x000fe4000f8e00ff */
[----:B------:R-:W-:Y:S02]  /*6740*/  IMAD.U32 R97, RZ, RZ, UR4 ;  /* 0x00000004ff617e24 */ /* 0x000fe4000f8e00ff */
[----:B------:R-:W-:Y:S01]  /*6750*/  PLOP3.LUT P2, PT, PT, PT, UP0, 0x80, 0x8 ;  /* 0x000000000008781c */ /* 0x000fe20003f4f008 */
[----:B------:R-:W-:Y:S02]  /*6760*/  IMAD R5, RZ, RZ, -UR4 ;  /* 0x80000004ff057e24 */ /* 0x000fe4000f8e02ff */
[----:B------:R-:W-:Y:S01]  /*6770*/  UMOV UR6, UR7 ;  /* 0x0000000700067c82 */ /* 0x000fe20008000000 */
[----:B------:R-:W-:Y:S01]  /*6780*/  IMAD.U32 R96, RZ, RZ, UR4 ;  /* 0x00000004ff607e24 */ /* 0x000fe2000f8e00ff */
[----:B---3--:R-:W-:Y:S01]  /*6790*/  USHF.R.U32.HI UR6, URZ, UR11, UR6 ;  /* 0x0000000bff067299 */ /* 0x008fe20008011606 */
[----:B------:R-:W-:Y:S05]  /*67a0*/  IMAD R98, R5, UR9, R98 ;  /* 0x0000000905627c24 */ /* 0x000fea000f8e0262 */
[----:B------:R-:W-:Y:S02]  /*67b0*/  SEL R97, R97, UR6, !P2 ;  /* 0x0000000661617c07 */ /* 0x000fe4000d000000 */
[----:B------:R-:W-:Y:S03]  /*67c0*/  ISETP.NE.U32.AND P2, PT, R4, 0x1, PT ;  /* 0x000000010400780c */ /* 0x000fe60003f45070 */
[----:B------:R-:W-:Y:S01]  /*67d0*/  IMAD.MOV R3, RZ, RZ, -R97 ;  /* 0x000000ffff037224 */ /* 0x000fe200078e0a61 */
[----:B------:R-:W-:Y:S03]  /*67e0*/  P2R R59, PR, RZ, 0x4 ;  /* 0x00000004ff3b7803 */ /* 0x000fe60000000000 */
[----:B------:R-:W-:Y:S01]  /*67f0*/  IMAD R96, R3, UR14, R96 ;  /* 0x0000000e03607c24 */ /* 0x000fe2000f8e0260 */
[----:B--2---:R-:W-:Y:S01]  /*6800*/  @P5 SEL R58, RZ, 0x1, !P1 ;  /* 0x00000001ff3a5807 */ /* 0x004fe20004800000 */
[----:B------:R-:W-:Y:S06]  /*6810*/  @!P5 BRA `(.L_x_92) ;  /* 0x000000000058d947 */ /* 0x000fec0003800000 */
[----:B------:R-:W-:Y:S01]  /*6820*/  IMAD.MOV.U32 R71, RZ, RZ, RZ ;  /* 0x000000ffff477224 */ /* 0x000fe200078e00ff */
[----:B------:R-:W-:Y:S01]  /*6830*/  ISETP.NE.AND P1, PT, R58, RZ, PT ;  /* 0x000000ff3a00720c */ /* 0x000fe20003f25270 */
[----:B------:R-:W-:Y:S01]  /*6840*/  BSSY B0, `(.L_x_93) ;  /* 0x000000c000007945 */ /* 0x000fe20003800000 */
[----:B------:R-:W-:Y:S02]  /*6850*/  CS2R R50, SRZ ;  /* 0x0000000000327805 */ /* 0x000fe4000001ff00 */
[----:B------:R-:W-:Y:S02]  /*6860*/  CS2R R48, SRZ ;  /* 0x0000000000307805 */ /* 0x000fe4000001ff00 */
[----:B------:R-:W-:Y:S02]  /*6870*/  CS2R R54, SRZ ;  /* 0x0000000000367805 */ /* 0x000fe4000001ff00 */
[----:B------:R-:W-:Y:S02]  /*6880*/  CS2R R52, SRZ ;  /* 0x0000000000347805 */ /* 0x000fe4000001ff00 */
[----:B------:R-:W-:Y:S02]  /*6890*/  CS2R R62, SRZ ;  /* 0x00000000003e7805 */ /* 0x000fe4000001ff00 */
[----:B------:R-:W-:Y:S02]  /*68a0*/  CS2R R60, SRZ ;  /* 0x00000000003c7805 */ /* 0x000fe4000001ff00 */
[----:B------:R-:W-:Y:S01]  /*68b0*/  CS2R R68, SRZ ;  /* 0x0000000000447805 */ /* 0x000fe2000001ff00 */
[----:B------:R-:W-:Y:S06]  /*68c0*/  @P1 BRA `(.L_x_94) ;  /* 0x00000000000c1947 */ /* 0x000fec0003800000 */
[----:B------:R-:W-:Y:S04]  /*68d0*/  SHF.L.U32 R3, R81, 0x1f, RZ ;  /* 0x0000001f51037819 */ /* 0x000fe800000006ff */
[----:B------:R-:W1:Y:S02]  /*68e0*/  SYNCS.PHASECHK.TRANS64.TRYWAIT P1, [UR49+0xc0], R3 ;  /* 0x0000c003ff0075a7 */ /* 0x000e640008021131 */
[----:B-1----:R-:W-:Y:S05]  /*68f0*/  @!P1 BRA `(.L_x_95) ;  /* 0x0000003c00f89947 */ /* 0x002fea0003800000 */
.L_x_94:
[----:B------:R-:W-:Y:S05]  /*6900*/  BSYNC B0 ;  /* 0x0000000000007941 */ /* 0x000fea0003800000 */
.L_x_93:
[----:B------:R-:W-:Y:S01]  /*6910*/  ISETP.NE.AND P1, PT, R59, RZ, PT ;  /* 0x000000ff3b00720c */ /* 0x000fe20003f25270 */
[----:B------:R-:W-:Y:S11]  /*6920*/  HFMA2 R57, -RZ, RZ, 0, 5.9604644775390625e-08 ;  /* 0x00000001ff397431 */ /* 0x000ff600000001ff */
[----:B------:R-:W-:Y:S01]  /*6930*/  @!UPT UIADD3 URZ, UPT, UPT, URZ, URZ, URZ ;  /* 0x000000fffffff290 */ /* 0x000fe2000fffe0ff */
[----:B------:R2:W3:Y:S04]  /*6940*/  @P1 LDS.128 R48, [R82] ;  /* 0x0000000052301984 */ /* 0x0004e80000000c00 */
[----:B------:R2:W1:Y:S04]  /*6950*/  @P1 LDS.128 R52, [R95+0x10] ;  /* 0x000010005f341984 */ /* 0x0004680000000c00 */
[----:B------:R2:W1:Y:S04]  /*6960*/  @P1 LDS.128 R60, [R94+0x20] ;  /* 0x000020005e3c1984 */ /* 0x0004680000000c00 */
[----:B------:R2:W1:Y:S02]  /*6970*/  @P1 LDS.128 R68, [R102+0x30] ;  /* 0x0000300066441984 */ /* 0x0004640000000c00 */
.L_x_92:
[----:B------:R-:W-:Y:S05]  /*6980*/  BSYNC B1 ;  /* 0x0000000000017941 */ /* 0x000fea0003800000 */
.L_x_91:
[----:B-1----:R-:W-:Y:S04]  /*6990*/  SHF.R.U32.HI R2, RZ, 0x15, R39 ;  /* 0x00000015ff027819 */ /* 0x002fe80000011627 */
[----:B------:R-:W-:Y:S01]  /*69a0*/  LOP3.LUT P1, RZ, R2, 0x3, R86, 0x48, !PT ;  /* 0x0000000302ff7812 */ /* 0x000fe20007824856 */
[----:B------:R-:W-:Y:S01]  /*69b0*/  @!UPT UIADD3 URZ, UPT, UPT, URZ, URZ, URZ ;  /* 0x000000fffffff290 */ /* 0x000fe2000fffe0ff */
[----:B----4-:R-:W-:Y:S11]  /*69c0*/  @P0 BRA `(.L_x_96) ;  /* 0x0000000000080947 */ /* 0x010ff60003800000 */
[----:B------:R-:W1:Y:S02]  /*69d0*/  SYNCS.PHASECHK.TRANS64.TRYWAIT P0, [R56+URZ+0x120], R0 ;  /* 0x00012000380075a7 */ /* 0x000e6400080011ff */
[----:B-1----:R-:W-:Y:S05]  /*69e0*/  @!P0 BRA `(.L_x_97) ;  /* 0x0000003c00d48947 */ /* 0x002fea0003800000 */
.L_x_96:
[----:B------:R-:W-:Y:S05]  /*69f0*/  @!P1 BRA `(.L_x_98) ;  /* 0x0000000000409947 */ /* 0x000fea0003800000 */
[----:B------:R-:W4:Y:S01]  /*6a00*/  LDCU.64 UR8, c[0x4][0x70] ;  /* 0x01000e00ff0877ac */ /* 0x000f220008000a00 */
[----:B------:R-:W-:Y:S01]  /*6a10*/  MOV R3, 0x0 ;  /* 0x0000000000037802 */ /* 0x000fe20000000f00 */
[----:B------:R-:W-:Y:S02]  /*6a20*/  HFMA2 R12, -RZ, RZ, 0, 5.9604644775390625e-08 ;  /* 0x00000001ff0c7431 */ /* 0x000fe400000001ff */
[----:B------:R-:W-:Y:S02]  /*6a30*/  IMAD.MOV.U32 R8, RZ, RZ, 0x192 ;  /* 0x00000192ff087424 */ /* 0x000fe400078e00ff */
[----:B------:R-:W-:Y:S01]  /*6a40*/  IMAD.MOV.U32 R13, RZ, RZ, RZ ;  /* 0x000000ffff0d7224 */ /* 0x000fe200078e00ff */
[----:B------:R-:W5:Y:S01]  /*6a50*/  LDCU.64 UR6, c[0x4][0x78] ;  /* 0x01000f00ff0677ac */ /* 0x000f620008000a00 */
[----:B------:R-:W1:Y:S01]  /*6a60*/  LDC.64 R2, c[0x4][R3] ;  /* 0x0100000003027b82 */ /* 0x000e620000000a00 */
[----:B------:R-:W2:Y:S01]  /*6a70*/  LDCU.64 UR4, c[0x4][0x10] ;  /* 0x01000200ff0477ac */ /* 0x000ea20008000a00 */
[----:B----4-:R-:W-:Y:S01]  /*6a80*/  MOV R5, UR9 ;  /* 0x0000000900057c02 */ /* 0x010fe20008000f00 */
[----:B------:R-:W-:Y:S01]  /*6a90*/  IMAD.U32 R4, RZ, RZ, UR8 ;  /* 0x00000008ff047e24 */ /* 0x000fe2000f8e00ff */
[----:B-----5:R-:W-:Y:S01]  /*6aa0*/  MOV R7, UR7 ;  /* 0x0000000700077c02 */ /* 0x020fe20008000f00 */
[----:B------:R-:W-:Y:S01]  /*6ab0*/  IMAD.U32 R6, RZ, RZ, UR6 ;  /* 0x00000006ff067e24 */ /* 0x000fe2000f8e00ff */
[----:B--2---:R-:W-:Y:S01]  /*6ac0*/  MOV R11, UR5 ;  /* 0x00000005000b7c02 */ /* 0x004fe20008000f00 */
[----:B------:R-:W-:Y:S02]  /*6ad0*/  IMAD.U32 R10, RZ, RZ, UR4 ;  /* 0x00000004ff0a7e24 */ /* 0x000fe4000f8e00ff */
[----:B------:R-:W-:Y:S07]  /*6ae0*/  LEPC R20, `(.L_x_98) ;  /* 0x000000001014794e */ /* 0x000fee0000000000 */
[----:B-1-3--:R-:W-:Y:S05]  /*6af0*/  CALL.ABS.NOINC R2 ;  /* 0x0000000002007343 */ /* 0x00afea0003c00000 */
.L_x_98:
[----:B------:R-:W-:Y:S05]  /*6b00*/  WARPSYNC.ALL ;  /* 0x0000000000007948 */ /* 0x000fea0003800000 */
[----:B------:R-:W-:Y:S01]  /*6b10*/  R2UR UR4, R39 ;  /* 0x00000000270472ca */ /* 0x000fe200000e0000 */
[--C-:B---3--:R-:W-:Y:S01]  /*6b20*/  HADD2.F32 R3, -RZ, R48.reuse.H0_H0 ;  /* 0x20000030ff037230 */ /* 0x108fe20000004100 */
[----:B------:R-:W-:Y:S01]  /*6b30*/  ISETP.NE.AND P0, PT, R84, RZ, PT ;  /* 0x000000ff5400720c */ /* 0x000fe20003f05270 */
[--C-:B------:R-:W-:Y:S01]  /*6b40*/  HADD2.F32 R40, -RZ, R49.reuse.H0_H0 ;  /* 0x20000031ff287230 */ /* 0x100fe20000004100 */
[----:B------:R-:W-:Y:S01]  /*6b50*/  BSSY.RECONVERGENT B0, `(.L_x_99) ;  /* 0x0000089000007945 */ /* 0x000fe20003800200 */
[----:B------:R-:W-:Y:S08]  /*6b60*/  HADD2.F32 R42, -RZ, R49.H1_H1 ;  /* 0x30000031ff2a7230 */ /* 0x000ff00000004100 */
[----:B------:R-:W1:Y:S02]  /*6b70*/  LDTM.x32 R4, tmem[UR4] ;  /* 0x00000004000479ee */ /* 0x000e6400082c0000 */
[C---:B-1----:R-:W-:Y:S01]  /*6b80*/  FMUL R0, R38.reuse, R4 ;  /* 0x0000000426007220 */ /* 0x042fe20000400000 */
[----:B------:R-:W-:Y:S02]  /*6b90*/  HADD2.F32 R4, -RZ, R48.H1_H1 ;  /* 0x30000030ff047230 */ /* 0x000fe40000004100 */
[C---:B------:R-:W-:Y:S01]  /*6ba0*/  FMUL R2, R38.reuse, R5 ;  /* 0x0000000526027220 */ /* 0x040fe20000400000 */
[C---:B------:R-:W-:Y:S01]  /*6bb0*/  FMUL R7, R38.reuse, R7 ;  /* 0x0000000726077220 */ /* 0x040fe20000400000 */
[C---:B------:R-:W-:Y:S01]  /*6bc0*/  FFMA R0, R41.reuse, R3, R0 ;  /* 0x0000000329007223 */ /* 0x040fe20000000000 */
[C---:B------:R-:W-:Y:S01]  /*6bd0*/  FMUL R3, R38.reuse, R6 ;  /* 0x0000000626037220 */ /* 0x040fe20000400000 */
[C---:B------:R-:W-:Y:S01]  /*6be0*/  FFMA R2, R41.reuse, R4, R2 ;  /* 0x0000000429027223 */ /* 0x040fe20000000002 */
[C---:B------:R-:W-:Y:S01]  /*6bf0*/  FMUL R4, R38.reuse, R8 ;  /* 0x0000000826047220 */ /* 0x040fe20000400000 */
[C---:B------:R-:W-:Y:S01]  /*6c00*/  FMUL R8, R38.reuse, R12 ;  /* 0x0000000c26087220 */ /* 0x040fe20000400000 */
[C---:B------:R-:W-:Y:S01]  /*6c10*/  FFMA R3, R41.reuse, R40, R3 ;  /* 0x0000002829037223 */ /* 0x040fe20000000003 */
[C---:B------:R-:W-:Y:S01]  /*6c20*/  FMUL R12, R38.reuse, R16 ;  /* 0x00000010260c7220 */ /* 0x040fe20000400000 */
[C---:B------:R-:W-:Y:S01]  /*6c30*/  FMUL R16, R38.reuse, R20 ;  /* 0x0000001426107220 */ /* 0x040fe20000400000 */
[C---:B------:R-:W-:Y:S01]  /*6c40*/  FMUL R20, R38.reuse, R24 ;  /* 0x0000001826147220 */ /* 0x040fe20000400000 */
[C---:B------:R-:W-:Y:S01]  /*6c50*/  FMUL R24, R38.reuse, R28 ;  /* 0x0000001c26187220 */ /* 0x040fe20000400000 */
[----:B------:R-:W-:Y:S01]  /*6c60*/  FMUL R28, R38, R32 ;  /* 0x00000020261c7220 */ /* 0x000fe20000400000 */
[--C-:B------:R-:W-:Y:S01]  /*6c70*/  HADD2.F32 R32, -RZ, R50.reuse.H0_H0 ;  /* 0x20000032ff207230 */ /* 0x100fe20000004100 */
[----:B------:R-:W-:Y:S01]  /*6c80*/  F2FP.F16.F32.PACK_AB R44, R2, R0 ;  /* 0x00000000022c723e */ /* 0x000fe200000000ff */
[----:B------:R-:W-:Y:S02]  /*6c90*/  HADD2.F32 R0, -RZ, R50.H1_H1 ;  /* 0x30000032ff007230 */ /* 0x000fe40000004100 */
[C---:B------:R-:W-:Y:S01]  /*6ca0*/  FMUL R5, R38.reuse, R9 ;  /* 0x0000000926057220 */ /* 0x040fe20000400000 */
[--C-:B------:R-:W-:Y:S02]  /*6cb0*/  HADD2.F32 R2, -RZ, R51.reuse.H0_H0 ;  /* 0x20000033ff027230 */ /* 0x100fe40000004100 */
[C---:B------:R-:W-:Y:S01]  /*6cc0*/  FFMA R7, R41.reuse, R42, R7 ;  /* 0x0000002a29077223 */ /* 0x040fe20000000007 */
[C---:B------:R-:W-:Y:S01]  /*6cd0*/  FFMA R4, R41.reuse, R32, R4 ;  /* 0x0000002029047223 */ /* 0x040fe20000000004 */
[----:B------:R-:W-:Y:S02]  /*6ce0*/  HADD2.F32 R32, -RZ, R51.H1_H1 ;  /* 0x30000033ff207230 */ /* 0x000fe40000004100 */
[----:B------:R-:W-:Y:S01]  /*6cf0*/  FFMA R5, R41, R0, R5 ;  /* 0x0000000029057223 */ /* 0x000fe20000000005 */
[--C-:B------:R-:W-:Y:S01]  /*6d00*/  HADD2.F32 R0, -RZ, R52.reuse.H0_H0 ;  /* 0x20000034ff007230 */ /* 0x100fe20000004100 */
[----:B------:R-:W-:Y:S01]  /*6d10*/  F2FP.F16.F32.PACK_AB R45, R7, R3 ;  /* 0x00000003072d723e */ /* 0x000fe200000000ff */
[C---:B------:R-:W-:Y:S01]  /*6d20*/  FMUL R6, R38.reuse, R10 ;  /* 0x0000000a26067220 */ /* 0x040fe20000400000 */
[--C-:B------:R-:W-:Y:S01]  /*6d30*/  HADD2.F32 R3, -RZ, R53.reuse.H0_H0 ;  /* 0x20000035ff037230 */ /* 0x100fe20000004100 */
[----:B------:R-:W-:Y:S01]  /*6d40*/  F2FP.F16.F32.PACK_AB R46, R5, R4 ;  /* 0x00000004052e723e */ /* 0x000fe200000000ff */
[C---:B------:R-:W-:Y:S01]  /*6d50*/  FMUL R11, R38.reuse, R11 ;  /* 0x0000000b260b7220 */ /* 0x040fe20000400000 */
[C---:B------:R-:W-:Y:S01]  /*6d60*/  FFMA R6, R41.reuse, R2, R6 ;  /* 0x0000000229067223 */ /* 0x040fe20000000006 */
[----:B------:R-:W-:Y:S02]  /*6d70*/  HADD2.F32 R2, -RZ, R52.H1_H1 ;  /* 0x30000034ff027230 */ /* 0x000fe40000004100 */
[C---:B------:R-:W-:Y:S01]  /*6d80*/  FMUL R9, R38.reuse, R13 ;  /* 0x0000000d26097220 */ /* 0x040fe20000400000 */
[C---:B------:R-:W-:Y:S01]  /*6d90*/  FFMA R11, R41.reuse, R32, R11 ;  /* 0x00000020290b7223 */ /* 0x040fe2000000000b */
[C---:B------:R-:W-:Y:S01]  /*6da0*/  FFMA R8, R41.reuse, R0, R8 ;  /* 0x0000000029087223 */ /* 0x040fe20000000008 */
[C---:B------:R-:W-:Y:S01]  /*6db0*/  FMUL R10, R38.reuse, R14 ;  /* 0x0000000e260a7220 */ /* 0x040fe20000400000 */
[----:B------:R-:W-:Y:S02]  /*6dc0*/  HADD2.F32 R0, -RZ, R53.H1_H1 ;  /* 0x30000035ff007230 */ /* 0x000fe40000004100 */
[C---:B------:R-:W-:Y:S01]  /*6dd0*/  FMUL R15, R38.reuse, R15 ;  /* 0x0000000f260f7220 */ /* 0x040fe20000400000 */
[C---:B------:R-:W-:Y:S01]  /*6de0*/  FFMA R9, R41.reuse, R2, R9 ;  /* 0x0000000229097223 */ /* 0x040fe20000000009 */
[C---:B------:R-:W-:Y:S01]  /*6df0*/  FFMA R10, R41.reuse, R3, R10 ;  /* 0x00000003290a7223 */ /* 0x040fe2000000000a */
[--C-:B------:R-:W-:Y:S02]  /*6e00*/  HADD2.F32 R2, -RZ, R54.reuse.H0_H0 ;  /* 0x20000036ff027230 */ /* 0x100fe40000004100 */
[C---:B------:R-:W-:Y:S01]  /*6e10*/  FFMA R15, R41.reuse, R0, R15 ;  /* 0x00000000290f7223 */ /* 0x040fe2000000000f */
[----:B------:R-:W-:Y:S02]  /*6e20*/  HADD2.F32 R3, -RZ, R54.H1_H1 ;  /* 0x30000036ff037230 */ /* 0x000fe40000004100 */
[C---:B------:R-:W-:Y:S01]  /*6e30*/  FMUL R13, R38.reuse, R17 ;  /* 0x00000011260d7220 */ /* 0x040fe20000400000 */
[--C-:B------:R-:W-:Y:S02]  /*6e40*/  HADD2.F32 R0, -RZ, R55.reuse.H0_H0 ;  /* 0x20000037ff007230 */ /* 0x100fe40000004100 */
[C---:B------:R-:W-:Y:S01]  /*6e50*/  FMUL R14, R38.reuse, R18 ;  /* 0x00000012260e7220 */ /* 0x040fe20000400000 */
[C---:B------:R-:W-:Y:S01]  /*6e60*/  FFMA R12, R41.reuse, R2, R12 ;  /* 0x00000002290c7223 */ /* 0x040fe2000000000c */
[C---:B------:R-:W-:Y:S01]  /*6e70*/  FFMA R13, R41.reuse, R3, R13 ;  /* 0x00000003290d7223 */ /* 0x040fe2000000000d */
[----:B------:R-:W-:Y:S02]  /*6e80*/  HADD2.F32 R2, -RZ, R55.H1_H1 ;  /* 0x30000037ff027230 */ /* 0x000fe40000004100 */
[C---:B------:R-:W-:Y:S01]  /*6e90*/  FFMA R14, R41.reuse, R0, R14 ;  /* 0x00000000290e7223 */ /* 0x040fe2000000000e */
[C---:B------:R-:W-:Y:S01]  /*6ea0*/  FMUL R19, R38.reuse, R19 ;  /* 0x0000001326137220 */ /* 0x040fe20000400000 */
[--C-:B------:R-:W-:Y:S02]  /*6eb0*/  HADD2.F32 R0, -RZ, R60.reuse.H0_H0 ;  /* 0x2000003cff007230 */ /* 0x100fe40000004100 */
[C---:B------:R-:W-:Y:S01]  /*6ec0*/  FMUL R17, R38.reuse, R21 ;  /* 0x0000001526117220 */ /* 0x040fe20000400000 */
[--C-:B------:R-:W-:Y:S02]  /*6ed0*/  HADD2.F32 R3, -RZ, R61.reuse.H0_H0 ;  /* 0x2000003dff037230 */ /* 0x100fe40000004100 */
[C---:B------:R-:W-:Y:S01]  /*6ee0*/  FFMA R19, R41.reuse, R2, R19 ;  /* 0x0000000229137223 */ /* 0x040fe20000000013 */
[----:B------:R-:W-:Y:S02]  /*6ef0*/  HADD2.F32 R2, -RZ, R60.H1_H1 ;  /* 0x3000003cff027230 */ /* 0x000fe40000004100 */
[C---:B------:R-:W-:Y:S01]  /*6f00*/  FFMA R16, R41.reuse, R0, R16 ;  /* 0x0000000029107223 */ /* 0x040fe20000000010 */
[C---:B------:R-:W-:Y:S01]  /*6f10*/  FMUL R18, R38.reuse, R22 ;  /* 0x0000001626127220 */ /* 0x040fe20000400000 */
[----:B------:R-:W-:Y:S02]  /*6f20*/  HADD2.F32 R0, -RZ, R61.H1_H1 ;  /* 0x3000003dff007230 */ /* 0x000fe40000004100 */
[C---:B------:R-:W-:Y:S01]  /*6f30*/  FMUL R23, R38.reuse, R23 ;  /* 0x0000001726177220 */ /* 0x040fe20000400000 */
[C---:B------:R-:W-:Y:S01]  /*6f40*/  FFMA R17, R41.reuse, R2, R17 ;  /* 0x0000000229117223 */ /* 0x040fe20000000011 */
[C---:B------:R-:W-:Y:S01]  /*6f50*/  FFMA R18, R41.reuse, R3, R18 ;  /* 0x0000000329127223 */ /* 0x040fe20000000012 */
[--C-:B------:R-:W-:Y:S02]  /*6f60*/  HADD2.F32 R2, -RZ, R62.reuse.H0_H0 ;  /* 0x2000003eff027230 */ /* 0x100fe40000004100 */
[----:B------:R-:W-:Y:S01]  /*6f70*/  FFMA R23, R41, R0, R23 ;  /* 0x0000000029177223 */ /* 0x000fe20000000017 */
[----:B------:R-:W-:Y:S02]  /*6f80*/  HADD2.F32 R0, -RZ, R62.H1_H1 ;  /* 0x3000003eff007230 */ /* 0x000fe40000004100 */
[C---:B------:R-:W-:Y:S01]  /*6f90*/  FMUL R21, R38.reuse, R25 ;  /* 0x0000001926157220 */ /* 0x040fe20000400000 */
[----:B------:R-:W-:Y:S01]  /*6fa0*/  F2FP.F16.F32.PACK_AB R47, R11, R6 ;  /* 0x000000060b2f723e */ /* 0x000fe200000000ff */
[--C-:B------:R-:W-:Y:S02]  /*6fb0*/  HADD2.F32 R3, -RZ, R63.reuse.H0_H0 ;  /* 0x2000003fff037230 */ /* 0x100fe40000004100 */
[C---:B------:R-:W-:Y:S01]  /*6fc0*/  FMUL R22, R38.reuse, R26 ;  /* 0x0000001a26167220 */ /* 0x040fe20000400000 */
[C---:B------:R-:W-:Y:S01]  /*6fd0*/  FFMA R20, R41.reuse, R2, R20 ;  /* 0x0000000229147223 */ /* 0x040fe20000000014 */
[C---:B------:R-:W-:Y:S01]  /*6fe0*/  FFMA R21, R41.reuse, R0, R21 ;  /* 0x0000000029157223 */ /* 0x040fe20000000015 */
[----:B------:R1:W-:Y:S01]  /*6ff0*/  STS.128 [R82], R44 ;  /* 0x0000002c52007388 */ /* 0x0003e20000000c00 */
[----:B------:R-:W-:Y:S02]  /*7000*/  HADD2.F32 R0, -RZ, R63.H1_H1 ;  /* 0x3000003fff007230 */ /* 0x000fe40000004100 */
[----:B------:R-:W-:Y:S01]  /*7010*/  FFMA R22, R41, R3, R22 ;  /* 0x0000000329167223 */ /* 0x000fe20000000016 */
[C---:B------:R-:W-:Y:S01]  /*7020*/  FMUL R27, R38.reuse, R27 ;  /* 0x0000001b261b7220 */ /* 0x040fe20000400000 */
[--C-:B------:R-:W-:Y:S01]  /*7030*/  HADD2.F32 R2, -RZ, R68.reuse.H0_H0 ;  /* 0x20000044ff027230 */ /* 0x100fe20000004100 */
[----:B------:R-:W-:Y:S01]  /*7040*/  F2FP.F16.F32.PACK_AB R8, R9, R8 ;  /* 0x000000080908723e */ /* 0x000fe200000000ff */
[----:B------:R-:W-:Y:S01]  /*7050*/  HADD2.F32 R3, -RZ, R68.H1_H1 ;  /* 0x30000044ff037230 */ /* 0x000fe20000004100 */
[----:B------:R-:W-:Y:S01]  /*7060*/  F2FP.F16.F32.PACK_AB R9, R15, R10 ;  /* 0x0000000a0f09723e */ /* 0x000fe200000000ff */
[C---:B------:R-:W-:Y:S01]  /*7070*/  FMUL R25, R38.reuse, R29 ;  /* 0x0000001d26197220 */ /* 0x040fe20000400000 */
[--C-:B------:R-:W-:Y:S01]  /*7080*/  HADD2.F32 R4, -RZ, R69.reuse.H0_H0 ;  /* 0x20000045ff047230 */ /* 0x100fe20000004100 */
[----:B------:R-:W-:Y:S01]  /*7090*/  F2FP.F16.F32.PACK_AB R10, R13, R12 ;  /* 0x0000000c0d0a723e */ /* 0x000fe200000000ff */
[C---:B------:R-:W-:Y:S01]  /*70a0*/  FMUL R26, R38.reuse, R30 ;  /* 0x0000001e261a7220 */ /* 0x040fe20000400000 */
[----:B------:R-:W-:Y:S01]  /*70b0*/  F2FP.F16.F32.PACK_AB R11, R19, R14 ;  /* 0x0000000e130b723e */ /* 0x000fe200000000ff */
[C---:B------:R-:W-:Y:S01]  /*70c0*/  FFMA R27, R41.reuse, R0, R27 ;  /* 0x00000000291b7223 */ /* 0x040fe2000000001b */
[C---:B------:R-:W-:Y:S01]  /*70d0*/  FFMA R24, R41.reuse, R2, R24 ;  /* 0x0000000229187223 */ /* 0x040fe20000000018 */
[----:B------:R-:W-:Y:S02]  /*70e0*/  HADD2.F32 R0, -RZ, R69.H1_H1 ;  /* 0x30000045ff007230 */ /* 0x000fe40000004100 */
[C---:B------:R-:W-:Y:S01]  /*70f0*/  FFMA R25, R41.reuse, R3, R25 ;  /* 0x0000000329197223 */ /* 0x040fe20000000019 */
[----:B------:R1:W-:Y:S01]  /*7100*/  STS.128 [R95+0x10], R8 ;  /* 0x000010085f007388 */ /* 0x0003e20000000c00 */
[C---:B------:R-:W-:Y:S01]  /*7110*/  FMUL R31, R38.reuse, R31 ;  /* 0x0000001f261f7220 */ /* 0x040fe20000400000 */
[--C-:B------:R-:W-:Y:S02]  /*7120*/  HADD2.F32 R2, -RZ, R70.reuse.H0_H0 ;  /* 0x20000046ff027230 */ /* 0x100fe40000004100 */
[----:B------:R-:W-:Y:S01]  /*7130*/  FFMA R26, R41, R4, R26 ;  /* 0x00000004291a7223 */ /* 0x000fe2000000001a */
[----:B------:R-:W-:Y:S02]  /*7140*/  HADD2.F32 R3, -RZ, R70.H1_H1 ;  /* 0x30000046ff037230 */ /* 0x000fe40000004100 */
[C---:B------:R-:W-:Y:S01]  /*7150*/  FMUL R29, R38.reuse, R33 ;  /* 0x00000021261d7220 */ /* 0x040fe20000400000 */
[--C-:B------:R-:W-:Y:S01]  /*7160*/  HADD2.F32 R4, -RZ, R71.reuse.H0_H0 ;  /* 0x20000047ff047230 */ /* 0x100fe20000004100 */
[----:B------:R-:W-:Y:S01]  /*7170*/  F2FP.F16.F32.PACK_AB R16, R17, R16 ;  /* 0x000000101110723e */ /* 0x000fe200000000ff */
[C---:B------:R-:W-:Y:S01]  /*7180*/  FMUL R30, R38.reuse, R34 ;  /* 0x00000022261e7220 */ /* 0x040fe20000400000 */
[----:B------:R-:W-:Y:S01]  /*7190*/  HADD2.F32 R5, -RZ, R71.H1_H1 ;  /* 0x30000047ff057230 */ /* 0x000fe20000004100 */
[----:B------:R-:W-:Y:S01]  /*71a0*/  F2FP.F16.F32.PACK_AB R17, R23, R18 ;  /* 0x000000121711723e */ /* 0x000fe200000000ff */
[----:B------:R-:W-:Y:S01]  /*71b0*/  FFMA R31, R41, R0, R31 ;  /* 0x00000000291f7223 */ /* 0x000fe2000000001f */
[----:B------:R-:W-:Y:S01]  /*71c0*/  FMUL R35, R38, R35 ;  /* 0x0000002326237220 */ /* 0x000fe20000400000 */
[----:B------:R-:W-:Y:S01]  /*71d0*/  F2FP.F16.F32.PACK_AB R18, R21, R20 ;  /* 0x000000141512723e */ /* 0x000fe200000000ff */
[----:B------:R-:W-:Y:S01]  /*71e0*/  FFMA R28, R41, R2, R28 ;  /* 0x00000002291c7223 */ /* 0x000fe2000000001c */
[----:B------:R-:W-:Y:S01]  /*71f0*/  F2FP.F16.F32.PACK_AB R19, R27, R22 ;  /* 0x000000161b13723e */ /* 0x000fe200000000ff */
[C---:B------:R-:W-:Y:S01]  /*7200*/  FFMA R29, R41.reuse, R3, R29 ;  /* 0x00000003291d7223 */ /* 0x040fe2000000001d */
[C---:B------:R-:W-:Y:S01]  /*7210*/  FFMA R30, R41.reuse, R4, R30 ;  /* 0x00000004291e7223 */ /* 0x040fe2000000001e */
[----:B------:R-:W-:Y:S01]  /*7220*/  FFMA R35, R41, R5, R35 ;  /* 0x0000000529237223 */ /* 0x000fe20000000023 */
[----:B------:R-:W-:Y:S01]  /*7230*/  F2FP.F16.F32.PACK_AB R24, R25, R24 ;  /* 0x000000181918723e */ /* 0x000fe200000000ff */
[----:B------:R1:W-:Y:S01]  /*7240*/  STS.128 [R94+0x20], R16 ;  /* 0x000020105e007388 */ /* 0x0003e20000000c00 */
[----:B------:R-:W-:Y:S02]  /*7250*/  F2FP.F16.F32.PACK_AB R25, R31, R26 ;  /* 0x0000001a1f19723e */ /* 0x000fe400000000ff */
[----:B------:R-:W-:Y:S02]  /*7260*/  F2FP.F16.F32.PACK_AB R26, R29, R28 ;  /* 0x0000001c1d1a723e */ /* 0x000fe400000000ff */
[----:B------:R-:W-:Y:S05]  /*7270*/  F2FP.F16.F32.PACK_AB R27, R35, R30 ;  /* 0x0000001e231b723e */ /* 0x000fea00000000ff */
[----:B------:R1:W-:Y:S01]  /*7280*/  STS.128 [R102+0x30], R24 ;  /* 0x0000301866007388 */ /* 0x0003e20000000c00 */
[----:B------:R-:W-:Y:S01]  /*7290*/  @!PT LDS RZ, [RZ] ;  /* 0x00000000fffff984 */ /* 0x000fe20000000800 */
[----:B------:R-:W-:Y:S01]  /*72a0*/  @!PT LDS RZ, [RZ] ;  /* 0x00000000fffff984 */ /* 0x000fe20000000800 */
[----:B------:R-:W-:Y:S01]  /*72b0*/  @!PT LDS RZ, [RZ] ;  /* 0x00000000fffff984 */ /* 0x000fe20000000800 */
[----:B------:R-:W-:Y:S01]  /*72c0*/  @!PT LDS RZ, [RZ] ;  /* 0x00000000fffff984 */ /* 0x000fe20000000800 */
[----:B------:R3:W-:Y:S07]  /*72d0*/  MEMBAR.ALL.CTA ;  /* 0x0000000000007992 */ /* 0x0007ee0000008000 */
[----:B---3--:R-:W3:Y:S02]  /*72e0*/  FENCE.VIEW.ASYNC.S ;  /* 0x00000000000073c6 */ /* 0x008ee40000000000 */
[----:B---3--:R-:W-:Y:S06]  /*72f0*/  BAR.SYNC.DEFER_BLOCKING 0x1, 0x80 ;  /* 0x0042000000007b1d */ /* 0x008fec0000010000 */
[----:B------:R-:W-:Y:S05]  /*7300*/  @P0 BRA `(.L_x_100) ;  /* 0x0000000000340947 */ /* 0x000fea0003800000 */
[----:B------:R-:W3:Y:S01]  /*7310*/  LDCU.64 UR6, c[0x0][0x348] ;  /* 0x00006900ff0677ac */ /* 0x000ee20008000a00 */
[----:B------:R-:W-:Y:S02]  /*7320*/  R2UR UR42, R99 ;  /* 0x00000000632a72ca */ /* 0x000fe400000e0000 */
[----:B------:R-:W-:Y:S01]  /*7330*/  R2UR UR43, R98 ;  /* 0x00000000622b72ca */ /* 0x000fe200000e0000 */
[----:B------:R-:W-:Y:S01]  /*7340*/  UIADD3 UR4, UPT, UPT, UR49, 0x200, URZ ;  /* 0x0000020031047890 */ /* 0x000fe2000fffe0ff */
[----:B------:R-:W-:Y:S02]  /*7350*/  R2UR UR44, R96 ;  /* 0x00000000602c72ca */ /* 0x000fe400000e0000 */
[----:B------:R-:W-:Y:S03]  /*7360*/  R2UR UR45, R97 ;  /* 0x00000000612d72ca */ /* 0x000fe600000e0000 */
[----:B------:R-:W-:Y:S05]  /*7370*/  IMAD.U32 R76, RZ, RZ, UR4 ;  /* 0x00000004ff4c7e24 */ /* 0x000fea000f8e00ff */
[----:B------:R-:W-:Y:S01]  /*7380*/  R2UR UR40, R76 ;  /* 0x000000004c2872ca */ /* 0x000fe200000e0000 */
[----:B---3--:R-:W-:Y:S04]  /*7390*/  UIADD3 UR4, UP0, UPT, UR6, 0x780, URZ ;  /* 0x0000078006047890 */ /* 0x008fe8000ff1e0ff */
[----:B------:R-:W-:Y:S09]  /*73a0*/  UIADD3.X UR5, UPT, UPT, URZ, UR7, URZ, UP0, !UPT ;  /* 0x00000007ff057290 */ /* 0x000ff200087fe4ff */
[----:B------:R3:W-:Y:S01]  /*73b0*/  UTMASTG.5D.IM2COL [UR40], [UR4] ;  /* 0x00000028040073b5 */ /* 0x0007e20008060000 */
[----:B------:R0:W-:Y:S01]  /*73c0*/  UTMACMDFLUSH ;  /* 0x00000000000079b7 */ /* 0x0001e20000000000 */
[----:B---3--:R-:W-:Y:S04]  /*73d0*/  DEPBAR.LE SB0, 0x1 ;  /* 0x000080400000791a */ /* 0x008fe80000000000 */
.L_x_100:
[----:B------:R-:W-:Y:S05]  /*73e0*/  BSYNC.RECONVERGENT B0 ;  /* 0x0000000000007941 */ /* 0x000fea0003800200 */
.L_x_99:
[----:B------:R-:W-:Y:S01]  /*73f0*/  BAR.SYNC.DEFER_BLOCKING 0x1, 0x80 ;  /* 0x0042000000007b1d */ /* 0x000fe20000010000 */
[----:B------:R-:W-:Y:S01]  /*7400*/  ISETP.NE.AND P1, PT, R101, RZ, PT ;  /* 0x000000ff6500720c */ /* 0x000fe20003f25270 */
[----:B------:R-:W-:Y:S01]  /*7410*/  UISETP.NE.AND UP0, UPT, UR53, URZ, UPT ;  /* 0x000000ff3500728c */ /* 0x000fe2000bf05270 */
[----:B------:R-:W-:Y:S11]  /*7420*/  LEA R2, R57, UR49, 0x3 ;  /* 0x0000003139027c11 */ /* 0x000ff6000f8e18ff */
[----:B------:R-:W-:Y:S01]  /*7430*/  @P1 SHF.L.U32 R4, R81, 0x1f, RZ ;  /* 0x0000001f51041819 */ /* 0x000fe200000006ff */
[----:B------:R-:W-:Y:S06]  /*7440*/  BRA.U !UP0, `(.L_x_101) ;  /* 0x0000000108247547 */ /* 0x000fec000b800000 */
[----:B------:R-:W3:Y:S01]  /*7450*/  S2R R0, SR_CgaCtaId ;  /* 0x0000000000007919 */ /* 0x000ee20000008800 */
[----:B------:R-:W-:Y:S01]  /*7460*/  IMAD.U32 R3, RZ, RZ, UR50 ;  /* 0x00000032ff037e24 */ /* 0x000fe2000f8e00ff */
[----:B------:R-:W-:Y:S04]  /*7470*/  UIADD3 UR4, UPT, UPT, UR50, 0x1, URZ ;  /* 0x0000000132047890 */ /* 0x000fe8000fffe0ff */
[----:B------:R-:W-:Y:S01]  /*7480*/  @P1 LEA R3, R3, UR49, 0x3 ;  /* 0x0000003103031c11 */ /* 0x000fe2000f8e18ff */
[----:B------:R-:W-:Y:S04]  /*7490*/  UISETP.NE.AND UP0, UPT, UR4, 0x4, UPT ;  /* 0x000000040400788c */ /* 0x000fe8000bf05270 */
[----:B------:R-:W-:Y:S01]  /*74a0*/  @P1 VIADD R3, R3, 0xe0 ;  /* 0x000000e003031836 */ /* 0x000fe20000000000 */
[----:B------:R-:W-:Y:S04]  /*74b0*/  USEL UR50, UR4, URZ, UP0 ;  /* 0x000000ff04327287 */ /* 0x000fe80008000000 */
[----:B---3--:R-:W-:Y:S04]  /*74c0*/  @P1 PRMT R0, R0, 0x654, R3 ;  /* 0x0000065400001816 */ /* 0x008fe80000000003 */
[----:B------:R3:W-:Y:S04]  /*74d0*/  @P1 SYNCS.ARRIVE.TRANS64.RED.A1T0 RZ, [R0+URZ], RZ ;  /* 0x000000ff00ff19a7 */ /* 0x0007e800081004ff */
.L_x_101:
[----:B------:R-:W4:Y:S01]  /*74e0*/  @P1 SYNCS.PHASECHK.TRANS64.TRYWAIT P0, [R2+URZ+0xc0], R4 ;  /* 0x0000c004020015a7 */ /* 0x000f2200080011ff */
[----:B------:R-:W-:Y:S01]  /*74f0*/  BSSY B1, `(.L_x_102) ;  /* 0x0000016000017945 */ /* 0x000fe20003800000 */
[----:B----4-:R-:W-:Y:S03]  /*7500*/  @P1 SEL R58, RZ, 0x1, !P0 ;  /* 0x00000001ff3a1807 */ /* 0x010fe60004000000 */
[----:B------:R-:W-:Y:S05]  /*7510*/  @!P1 BRA `(.L_x_103) ;  /* 0x00000000004c9947 */ /* 0x000fea0003800000 */
[----:B------:R-:W-:Y:S01]  /*7520*/  ISETP.NE.AND P0, PT, R58, RZ, PT ;  /* 0x000000ff3a00720c */ /* 0x000fe20003f05270 */
[----:B------:R-:W-:Y:S01]  /*7530*/  BSSY B0, `(.L_x_104) ;  /* 0x000000b000007945 */ /* 0x000fe20003800000 */
[----:B------:R-:W-:Y:S11]  /*7540*/  ISETP.NE.AND P1, PT, R59, RZ, PT ;  /* 0x000000ff3b00720c */ /* 0x000ff60003f25270 */
[----:B------:R-:W-:Y:S02]  /*7550*/  @!UPT UIADD3 URZ, UPT, UPT, URZ, URZ, URZ ;  /* 0x000000fffffff290 */ /* 0x000fe4000fffe0ff */
[C---:B------:R-:W-:Y:S01]  /*7560*/  @P1 IMAD R6, R57.reuse, 0x2000, R82 ;  /* 0x0000200039061824 */ /* 0x040fe200078e0252 */
[C---:B------:R-:W-:Y:S01]  /*7570*/  @P1 LEA R4, R57.reuse, R94, 0xd ;  /* 0x0000005e39041211 */ /* 0x040fe200078e68ff */
[C---:B------:R-:W-:Y:S02]  /*7580*/  @P1 IMAD R5, R57.reuse, 0x2000, R95 ;  /* 0x0000200039051824 */ /* 0x040fe400078e025f */
[----:B------:R-:W-:Y:S01]  /*7590*/  @P1 IMAD R3, R57, 0x2000, R102 ;  /* 0x0000200039031824 */ /* 0x000fe200078e0266 */
[----:B------:R-:W-:Y:S06]  /*75a0*/  @P0 BRA `(.L_x_105) ;  /* 0x00000000000c0947 */ /* 0x000fec0003800000 */
[----:B---3--:R-:W-:Y:S04]  /*75b0*/  SHF.L.U32 R0, R81, 0x1f, RZ ;  /* 0x0000001f51007819 */ /* 0x008fe800000006ff */
[----:B------:R-:W3:Y:S02]  /*75c0*/  SYNCS.PHASECHK.TRANS64.TRYWAIT P0, [R2+URZ+0xc0], R0 ;  /* 0x0000c000020075a7 */ /* 0x000ee400080011ff */
[----:B---3--:R-:W-:Y:S05]  /*75d0*/  @!P0 BRA `(.L_x_106) ;  /* 0x0000003000ec8947 */ /* 0x008fea0003800000 */
.L_x_105:
[----:B------:R-:W-:Y:S05]  /*75e0*/  BSYNC B0 ;  /* 0x0000000000007941 */ /* 0x000fea0003800000 */
.L_x_104:
[----:B------:R-:W-:Y:S02]  /*75f0*/  ISETP.NE.AND P0, PT, R59, RZ, PT ;  /* 0x000000ff3b00720c */ /* 0x000fe40003f05270 */
[----:B------:R-:W-:Y:S11]  /*7600*/  IADD3 R57, PT, PT, R57, 0x1, RZ ;  /* 0x0000000139397810 */ /* 0x000ff60007ffe0ff */
[----:B------:R4:W1:Y:S04]  /*7610*/  @P0 LDS.128 R48, [R6] ;  /* 0x0000000006300984 */ /* 0x0008680000000c00 */
[----:B------:R4:W1:Y:S04]  /*7620*/  @P0 LDS.128 R52, [R5+0x10] ;  /* 0x0000100005340984 */ /* 0x0008680000000c00 */
[----:B------:R4:W1:Y:S04]  /*7630*/  @P0 LDS.128 R60, [R4+0x20] ;  /* 0x00002000043c0984 */ /* 0x0008680000000c00 */
[----:B------:R4:W1:Y:S02]  /*7640*/  @P0 LDS.128 R68, [R3+0x30] ;  /* 0x0000300003440984 */ /* 0x0008640000000c00 */
.L_x_103:
[----:B------:R-:W-:Y:S05]  /*7650*/  BSYNC B1 ;  /* 0x0000000000017941 */ /* 0x000fea0003800000 */
.L_x_102:
[----:B---3--:R-:W-:Y:S05]  /*7660*/  VIADD R0, R39, 0x20 ;  /* 0x0000002027007836 */ /* 0x008fea0000000000 */
[----:B------:R-:W-:Y:S04]  /*7670*/  SHF.R.U32.HI R0, RZ, 0x15, R0 ;  /* 0x00000015ff007819 */ /* 0x000fe80000011600 */
[----:B------:R-:W-:Y:S11]  /*7680*/  LOP3.LUT P0, RZ, R0, 0x3, R86, 0x48, !PT ;  /* 0x0000000300ff7812 */ /* 0x000ff60007804856 */
[----:B------:R-:W-:Y:S02]  /*7690*/  @!UPT UIADD3 URZ, UPT, UPT, URZ, URZ, URZ ;  /* 0x000000fffffff290 */ /* 0x000fe4000fffe0ff */
[----:B------:R-:W-:Y:S05]  /*76a0*/  @!P0 BRA `(.L_x_107) ;  /* 0x0000000000408947 */ /* 0x000fea0003800000 */
[----:B------:R-:W3:Y:S01]  /*76b0*/  LDCU.64 UR8, c[0x4][0x70] ;  /* 0x01000e00ff0877ac */ /* 0x000ee20008000a00 */
[----:B----4-:R-:W-:Y:S01]  /*76c0*/  MOV R3, 0x0 ;  /* 0x0000000000037802 */ /* 0x010fe20000000f00 */
[----:B------:R-:W-:Y:S02]  /*76d0*/  HFMA2 R12, -RZ, RZ, 0, 5.9604644775390625e-08 ;  /* 0x00000001ff0c7431 */ /* 0x000fe400000001ff */
[----:B-1----:R-:W-:Y:S02]  /*76e0*/  IMAD.MOV.U32 R8, RZ, RZ, 0x192 ;  /* 0x00000192ff087424 */ /* 0x002fe400078e00ff */
[----:B------:R-:W-:Y:S01]  /*76f0*/  IMAD.MOV.U32 R13, RZ, RZ, RZ ;  /* 0x000000ffff0d7224 */ /* 0x000fe200078e00ff */
[----:B------:R-:W1:Y:S01]  /*7700*/  LDCU.64 UR6, c[0x4][0x78] ;  /* 0x01000f00ff0677ac */ /* 0x000e620008000a00 */
[----:B------:R-:W4:Y:S01]  /*7710*/  LDC.64 R2, c[0x4][R3] ;  /* 0x0100000003027b82 */ /* 0x000f220000000a00 */
[----:B------:R-:W5:Y:S01]  /*7720*/  LDCU.64 UR4, c[0x4][0x10] ;  /* 0x01000200ff0477ac */ /* 0x000f620008000a00 */
[----:B---3--:R-:W-:Y:S01]  /*7730*/  MOV R5, UR9 ;  /* 0x0000000900057c02 */ /* 0x008fe20008000f00 */
[----:B------:R-:W-:Y:S01]  /*7740*/  IMAD.U32 R4, RZ, RZ, UR8 ;  /* 0x00000008ff047e24 */ /* 0x000fe2000f8e00ff */
[----:B-1----:R-:W-:Y:S01]  /*7750*/  MOV R7, UR7 ;  /* 0x0000000700077c02 */ /* 0x002fe20008000f00 */
[----:B------:R-:W-:Y:S01]  /*7760*/  IMAD.U32 R6, RZ, RZ, UR6 ;  /* 0x00000006ff067e24 */ /* 0x000fe2000f8e00ff */
[----:B-----5:R-:W-:Y:S01]  /*7770*/  MOV R11, UR5 ;  /* 0x00000005000b7c02 */ /* 0x020fe20008000f00 */
[----:B------:R-:W-:Y:S02]  /*7780*/  IMAD.U32 R10, RZ, RZ, UR4 ;  /* 0x00000004ff0a7e24 */ /* 0x000fe4000f8e00ff */
[----:B------:R-:W-:Y:S07]  /*7790*/  LEPC R20, `(.L_x_107) ;  /* 0x000000001014794e */ /* 0x000fee0000000000 */
[----:B--2-4-:R-:W-:Y:S05]  /*77a0*/  CALL.ABS.NOINC R2 ;  /* 0x0000000002007343 */ /* 0x014fea0003c00000 */
.L_x_107:
[----:B------:R-:W-:Y:S05]  /*77b0*/  WARPSYNC.ALL ;  /* 0x0000000000007948 */ /* 0x000fea0003800000 */
[----:B------:R-:W-:Y:S01]  /*77c0*/  R2UR UR4, R39 ;  /* 0x00000000270472ca */ /* 0x000fe200000e0000 */
[----:B-1--4-:R-:W-:Y:S01]  /*77d0*/  HADD2.F32 R3, -RZ, R48.H0_H0 ;  /* 0x20000030ff037230 */ /* 0x012fe20000004100 */
[----:B------:R-:W1:Y:S01]  /*77e0*/  S2R R103, SR_CgaCtaId ;  /* 0x0000000000677919 */ /* 0x000e620000008800 */
[--C-:B------:R-:W-:Y:S01]  /*77f0*/  HADD2.F32 R40, -RZ, R50.reuse.H0_H0 ;  /* 0x20000032ff287230 */ /* 0x100fe20000004100 */
[----:B------:R-:W-:Y:S01]  /*7800*/  ISETP.NE.AND P6, PT, R101, RZ, PT ;  /* 0x000000ff6500720c */ /* 0x000fe20003fc5270 */
[----:B------:R-:W-:Y:S01]  /*7810*/  HADD2.F32 R42, -RZ, R50.H1_H1 ;  /* 0x30000032ff2a7230 */ /* 0x000fe20000004100 */
[----:B------:R-:W-:Y:S01]  /*7820*/  ISETP.NE.AND P0, PT, R84, RZ, PT ;  /* 0x000000ff5400720c */ /* 0x000fe20003f05270 */
[--C-:B------:R-:W-:Y:S01]  /*7830*/  HADD2.F32 R43, -RZ, R51.reuse.H0_H0 ;  /* 0x20000033ff2b7230 */ /* 0x100fe20000004100 */
[----:B------:R-:W-:Y:S01]  /*7840*/  BSSY.RECONVERGENT B0, `(.L_x_108) ;  /* 0x000008c000007945 */ /* 0x000fe20003800200 */
[----:B------:R-:W-:Y:S04]  /*7850*/  HADD2.F32 R44, -RZ, R51.H1_H1 ;  /* 0x30000033ff2c7230 */ /* 0x000fe80000004100 */
[----:B------:R-:W3:Y:S02]  /*7860*/  LDTM.x32 R4, tmem[UR4+0x20] ;  /* 0x00002004000479ee */ /* 0x000ee400082c0000 */
[C---:B---3--:R-:W-:Y:S01]  /*7870*/  FMUL R0, R38.reuse, R4 ;  /* 0x0000000426007220 */ /* 0x048fe20000400000 */
[----:B------:R-:W-:Y:S02]  /*7880*/  HADD2.F32 R4, -RZ, R48.H1_H1 ;  /* 0x30000030ff047230 */ /* 0x000fe40000004100 */
[C---:B------:R-:W-:Y:S01]  /*7890*/  FMUL R2, R38.reuse, R5 ;  /* 0x0000000526027220 */ /* 0x040fe20000400000 */
[--C-:B------:R-:W-:Y:S02]  /*78a0*/  HADD2.F32 R5, -RZ, R49.reuse.H0_H0 ;  /* 0x20000031ff057230 */ /* 0x100fe40000004100 */
[C---:B------:R-:W-:Y:S01]  /*78b0*/  FFMA R0, R41.reuse, R3, R0 ;  /* 0x0000000329007223 */ /* 0x040fe20000000000 */
[C---:B------:R-:W-:Y:S01]  /*78c0*/  FMUL R3, R38.reuse, R6 ;  /* 0x0000000626037220 */ /* 0x040fe20000400000 */
[C---:B------:R-:W-:Y:S01]  /*78d0*/  FFMA R2, R41.reuse, R4, R2 ;  /* 0x0000000429027223 */ /* 0x040fe20000000002 */
[----:B------:R-:W-:Y:S02]  /*78e0*/  HADD2.F32 R4, -RZ, R49.H1_H1 ;  /* 0x30000031ff047230 */ /* 0x000fe40000004100 */
[C---:B------:R-:W-:Y:S01]  /*78f0*/  FMUL R7, R38.reuse, R7 ;  /* 0x0000000726077220 */ /* 0x040fe20000400000 */
[C---:B------:R-:W-:Y:S01]  /*7900*/  FFMA R3, R41.reuse, R5, R3 ;  /* 0x0000000529037223 */ /* 0x040fe20000000003 */
[C---:B------:R-:W-:Y:S01]  /*7910*/  FMUL R5, R38.reuse, R9 ;  /* 0x0000000926057220 */ /* 0x040fe20000400000 */
[C---:B------:R-:W-:Y:S01]  /*7920*/  FMUL R6, R38.reuse, R10 ;  /* 0x0000000a26067220 */ /* 0x040fe20000400000 */
[----:B------:R-:W-:Y:S01]  /*7930*/  FFMA R7, R41, R4, R7 ;  /* 0x0000000429077223 */ /* 0x000fe20000000007 */
[C---:B------:R-:W-:Y:S01]  /*7940*/  FMUL R4, R38.reuse, R8 ;  /* 0x0000000826047220 */ /* 0x040fe20000400000 */
[C---:B------:R-:W-:Y:S01]  /*7950*/  FMUL R11, R38.reuse, R11 ;  /* 0x0000000b260b7220 */ /* 0x040fe20000400000 */
[C---:B------:R-:W-:Y:S01]  /*7960*/  FMUL R8, R38.reuse, R19 ;  /* 0x0000001326087220 */ /* 0x040fe20000400000 */
[----:B------:R-:W-:Y:S01]  /*7970*/  FMUL R19, R38, R30 ;  /* 0x0000001e26137220 */ /* 0x000fe20000400000 */
[----:B------:R-:W-:Y:S01]  /*7980*/  F2FP.F16.F32.PACK_AB R45, R7, R3 ;  /* 0x00000003072d723e */ /* 0x000fe200000000ff */
[C---:B------:R-:W-:Y:S01]  /*7990*/  FFMA R4, R41.reuse, R40, R4 ;  /* 0x0000002829047223 */ /* 0x040fe20000000004 */
[C---:B------:R-:W-:Y:S01]  /*79a0*/  FFMA R5, R41.reuse, R42, R5 ;  /* 0x0000002a29057223 */ /* 0x040fe20000000005 */
[C---:B------:R-:W-:Y:S01]  /*79b0*/  FFMA R6, R41.reuse, R43, R6 ;  /* 0x0000002b29067223 */ /* 0x040fe20000000006 */
[--C-:B------:R-:W-:Y:S02]  /*79c0*/  HADD2.F32 R40, -RZ, R52.reuse.H0_H0 ;  /* 0x20000034ff287230 */ /* 0x100fe40000004100 */
[----:B------:R-:W-:Y:S01]  /*79d0*/  FFMA R11, R41, R44, R11 ;  /* 0x0000002c290b7223 */ /* 0x000fe2000000000b */
[----:B------:R-:W-:Y:S01]  /*79e0*/  F2FP.F16.F32.PACK_AB R44, R2, R0 ;  /* 0x00000000022c723e */ /* 0x000fe200000000ff */
[C---:B------:R-:W-:Y:S01]  /*79f0*/  FMUL R3, R38.reuse, R14 ;  /* 0x0000000e26037220 */ /* 0x040fe20000400000 */
[C---:B------:R-:W-:Y:S01]  /*7a00*/  FMUL R14, R38.reuse, R25 ;  /* 0x00000019260e7220 */ /* 0x040fe20000400000 */
[----:B------:R-:W-:Y:S01]  /*7a10*/  HADD2.F32 R25, -RZ, R52.H1_H1 ;  /* 0x30000034ff197230 */ /* 0x000fe20000004100 */
[----:B------:R-:W-:Y:S01]  /*7a20*/  F2FP.F16.F32.PACK_AB R46, R5, R4 ;  /* 0x00000004052e723e */ /* 0x000fe200000000ff */
[C---:B------:R-:W-:Y:S01]  /*7a30*/  FMUL R0, R38.reuse, R12 ;  /* 0x0000000c26007220 */ /* 0x040fe20000400000 */
[C---:B------:R-:W-:Y:S01]  /*7a40*/  FMUL R2, R38.reuse, R13 ;  /* 0x0000000d26027220 */ /* 0x040fe20000400000 */
[C---:B------:R-:W-:Y:S01]  /*7a50*/  FMUL R4, R38.reuse, R15 ;  /* 0x0000000f26047220 */ /* 0x040fe20000400000 */
[C---:B------:R-:W-:Y:S01]  /*7a60*/  FMUL R15, R38.reuse, R26 ;  /* 0x0000001a260f7220 */ /* 0x040fe20000400000 */
[C---:B------:R-:W-:Y:S01]  /*7a70*/  FFMA R0, R41.reuse, R40, R0 ;  /* 0x0000002829007223 */ /* 0x040fe20000000000 */
[--C-:B------:R-:W-:Y:S02]  /*7a80*/  HADD2.F32 R26, -RZ, R53.reuse.H0_H0 ;  /* 0x20000035ff1a7230 */ /* 0x100fe40000004100 */
[----:B------:R-:W-:Y:S01]  /*7a90*/  FFMA R2, R41, R25, R2 ;  /* 0x0000001929027223 */ /* 0x000fe20000000002 */
[C---:B------:R-:W-:Y:S01]  /*7aa0*/  FMUL R5, R38.reuse, R16 ;  /* 0x0000001026057220 */ /* 0x040fe20000400000 */
[C---:B------:R-:W-:Y:S01]  /*7ab0*/  FMUL R16, R38.reuse, R27 ;  /* 0x0000001b26107220 */ /* 0x040fe20000400000 */
[----:B------:R-:W-:Y:S01]  /*7ac0*/  F2FP.F16.F32.PACK_AB R47, R11, R6 ;  /* 0x000000060b2f723e */ /* 0x000fe200000000ff */
[----:B------:R-:W-:Y:S02]  /*7ad0*/  HADD2.F32 R27, -RZ, R53.H1_H1 ;  /* 0x30000035ff1b7230 */ /* 0x000fe40000004100 */
[C---:B------:R-:W-:Y:S01]  /*7ae0*/  FMUL R6, R38.reuse, R17 ;  /* 0x0000001126067220 */ /* 0x040fe20000400000 */
[----:B------:R-:W-:Y:S01]  /*7af0*/  FMUL R17, R38, R28 ;  /* 0x0000001c26117220 */ /* 0x000fe20000400000 */
[C---:B------:R-:W-:Y:S01]  /*7b00*/  FFMA R3, R41.reuse, R26, R3 ;  /* 0x0000001a29037223 */ /* 0x040fe20000000003 */
[----:B------:R-:W-:Y:S01]  /*7b10*/  STS.128 [R82+0x2000], R44 ;  /* 0x0020002c52007388 */ /* 0x000fe20000000c00 */
[--C-:B------:R-:W-:Y:S01]  /*7b20*/  HADD2.F32 R25, -RZ, R54.reuse.H0_H0 ;  /* 0x20000036ff197230 */ /* 0x100fe20000004100 */
[----:B------:R-:W-:Y:S01]  /*7b30*/  F2FP.F16.F32.PACK_AB R28, R2, R0 ;  /* 0x00000000021c723e */ /* 0x000fe200000000ff */
[----:B------:R-:W-:Y:S02]  /*7b40*/  HADD2.F32 R26, -RZ, R54.H1_H1 ;  /* 0x30000036ff1a7230 */ /* 0x000fe40000004100 */
[C---:B------:R-:W-:Y:S01]  /*7b50*/  FFMA R4, R41.reuse, R27, R4 ;  /* 0x0000001b29047223 */ /* 0x040fe20000000004 */
[--C-:B------:R-:W-:Y:S02]  /*7b60*/  HADD2.F32 R0, -RZ, R55.reuse.H0_H0 ;  /* 0x20000037ff007230 */ /* 0x100fe40000004100 */
[C---:B------:R-:W-:Y:S01]  /*7b70*/  FMUL R7, R38.reuse, R18 ;  /* 0x0000001226077220 */ /* 0x040fe20000400000 */
[----:B------:R-:W-:Y:S02]  /*7b80*/  HADD2.F32 R2, -RZ, R55.H1_H1 ;  /* 0x30000037ff027230 */ /* 0x000fe40000004100 */
[C---:B------:R-:W-:Y:S01]  /*7b90*/  FFMA R5, R41.reuse, R25, R5 ;  /* 0x0000001929057223 */ /* 0x040fe20000000005 */
[C---:B------:R-:W-:Y:S01]  /*7ba0*/  FFMA R6, R41.reuse, R26, R6 ;  /* 0x0000001a29067223 */ /* 0x040fe20000000006 */
[----:B------:R-:W-:Y:S01]  /*7bb0*/  FMUL R18, R38, R29 ;  /* 0x0000001d26127220 */ /* 0x000fe20000400000 */
[C---:B------:R-:W-:Y:S01]  /*7bc0*/  FFMA R7, R41.reuse, R0, R7 ;  /* 0x0000000029077223 */ /* 0x040fe20000000007 */
[----:B------:R-:W-:Y:S01]  /*7bd0*/  F2FP.F16.F32.PACK_AB R29, R4, R3 ;  /* 0x00000003041d723e */ /* 0x000fe200000000ff */
[--C-:B------:R-:W-:Y:S02]  /*7be0*/  HADD2.F32 R0, -RZ, R60.reuse.H0_H0 ;  /* 0x2000003cff007230 */ /* 0x100fe40000004100 */
[C---:B------:R-:W-:Y:S01]  /*7bf0*/  FFMA R8, R41.reuse, R2, R8 ;  /* 0x0000000229087223 */ /* 0x040fe20000000008 */
[C---:B------:R-:W-:Y:S01]  /*7c00*/  FMUL R9, R38.reuse, R20 ;  /* 0x0000001426097220 */ /* 0x040fe20000400000 */
        /* <DEDUP_REMOVED lines=15> */
[----:B------:R-:W-:Y:S02]  /*7d00*/  HADD2.F32 R2, -RZ, R63.H1_H1 ;  /* 0x3000003fff027230 */ /* 0x000fe40000004100 */
[----:B------:R-:W-:Y:S01]  /*7d10*/  FMUL R20, R38, R31 ;  /* 0x0000001f26147220 */ /* 0x000fe20000400000 */
[----:B------:R-:W-:Y:S01]  /*7d20*/  F2FP.F16.F32.PACK_AB R30, R6, R5 ;  /* 0x00000005061e723e */ /* 0x000fe200000000ff */
[C---:B------:R-:W-:Y:S01]  /*7d30*/  FFMA R14, R41.reuse, R0, R14 ;  /* 0x00000000290e7223 */ /* 0x040fe2000000000e */
[C---:B------:R-:W-:Y:S01]  /*7d40*/  FFMA R15, R41.reuse, R3, R15 ;  /* 0x00000003290f7223 */ /* 0x040fe2000000000f */
[C---:B------:R-:W-:Y:S01]  /*7d50*/  FFMA R16, R41.reuse, R2, R16 ;  /* 0x0000000229107223 */ /* 0x040fe20000000010 */
[--C-:B------:R-:W-:Y:S01]  /*7d60*/  HADD2.F32 R0, -RZ, R68.reuse.H0_H0 ;  /* 0x20000044ff007230 */ /* 0x100fe20000004100 */
[----:B------:R-:W-:Y:S01]  /*7d70*/  F2FP.F16.F32.PACK_AB R31, R8, R7 ;  /* 0x00000007081f723e */ /* 0x000fe200000000ff */
[----:B------:R-:W-:Y:S02]  /*7d80*/  HADD2.F32 R2, -RZ, R68.H1_H1 ;  /* 0x30000044ff027230 */ /* 0x000fe40000004100 */
[C---:B------:R-:W-:Y:S01]  /*7d90*/  FMUL R21, R38.reuse, R32 ;  /* 0x0000002026157220 */ /* 0x040fe20000400000 */
[--C-:B------:R-:W-:Y:S02]  /*7da0*/  HADD2.F32 R3, -RZ, R69.reuse.H0_H0 ;  /* 0x20000045ff037230 */ /* 0x100fe40000004100 */
[C---:B------:R-:W-:Y:S01]  /*7db0*/  FFMA R17, R41.reuse, R0, R17 ;  /* 0x0000000029117223 */ /* 0x040fe20000000011 */
[----:B------:R-:W-:Y:S01]  /*7dc0*/  STS.128 [R95+0x2010], R28 ;  /* 0x0020101c5f007388 */ /* 0x000fe20000000c00 */
[C---:B------:R-:W-:Y:S01]  /*7dd0*/  FFMA R18, R41.reuse, R2, R18 ;  /* 0x0000000229127223 */ /* 0x040fe20000000012 */
[----:B------:R-:W-:Y:S02]  /*7de0*/  HADD2.F32 R0, -RZ, R69.H1_H1 ;  /* 0x30000045ff007230 */ /* 0x000fe40000004100 */
[C---:B------:R-:W-:Y:S01]  /*7df0*/  FFMA R19, R41.reuse, R3, R19 ;  /* 0x0000000329137223 */ /* 0x040fe20000000013 */
[--C-:B------:R-:W-:Y:S02]  /*7e00*/  HADD2.F32 R2, -RZ, R70.reuse.H0_H0 ;  /* 0x20000046ff027230 */ /* 0x100fe40000004100 */
[----:B------:R-:W-:Y:S01]  /*7e10*/  FMUL R22, R38, R33 ;  /* 0x0000002126167220 */ /* 0x000fe20000400000 */
[----:B------:R-:W-:Y:S01]  /*7e20*/  HADD2.F32 R3, -RZ, R70.H1_H1 ;  /* 0x30000046ff037230 */ /* 0x000fe20000004100 */
[----:B------:R-:W-:Y:S01]  /*7e30*/  F2FP.F16.F32.PACK_AB R8, R10, R9 ;  /* 0x000000090a08723e */ /* 0x000fe200000000ff */
[--C-:B------:R-:W-:Y:S02]  /*7e40*/  HADD2.F32 R4, -RZ, R71.reuse.H0_H0 ;  /* 0x20000047ff047230 */ /* 0x100fe40000004100 */
[----:B------:R-:W-:Y:S01]  /*7e50*/  FMUL R23, R38, R34 ;  /* 0x0000002226177220 */ /* 0x000fe20000400000 */
[----:B------:R-:W-:Y:S01]  /*7e60*/  HADD2.F32 R5, -RZ, R71.H1_H1 ;  /* 0x30000047ff057230 */ /* 0x000fe20000004100 */
[----:B------:R-:W-:Y:S01]  /*7e70*/  F2FP.F16.F32.PACK_AB R9, R12, R11 ;  /* 0x0000000b0c09723e */ /* 0x000fe200000000ff */
[C---:B------:R-:W-:Y:S01]  /*7e80*/  FFMA R20, R41.reuse, R0, R20 ;  /* 0x0000000029147223 */ /* 0x040fe20000000014 */
[----:B------:R-:W-:Y:S01]  /*7e90*/  FMUL R24, R38, R35 ;  /* 0x0000002326187220 */ /* 0x000fe20000400000 */
[----:B------:R-:W-:Y:S01]  /*7ea0*/  F2FP.F16.F32.PACK_AB R10, R14, R13 ;  /* 0x0000000d0e0a723e */ /* 0x000fe200000000ff */
[C---:B------:R-:W-:Y:S01]  /*7eb0*/  FFMA R21, R41.reuse, R2, R21 ;  /* 0x0000000229157223 */ /* 0x040fe20000000015 */
[----:B------:R-:W-:Y:S01]  /*7ec0*/  F2FP.F16.F32.PACK_AB R11, R16, R15 ;  /* 0x0000000f100b723e */ /* 0x000fe200000000ff */
[C---:B------:R-:W-:Y:S01]  /*7ed0*/  FFMA R22, R41.reuse, R3, R22 ;  /* 0x0000000329167223 */ /* 0x040fe20000000016 */
[C---:B------:R-:W-:Y:S01]  /*7ee0*/  FFMA R23, R41.reuse, R4, R23 ;  /* 0x0000000429177223 */ /* 0x040fe20000000017 */
[----:B------:R-:W-:Y:S01]  /*7ef0*/  FFMA R24, R41, R5, R24 ;  /* 0x0000000529187223 */ /* 0x000fe20000000018 */
[----:B------:R-:W-:Y:S01]  /*7f00*/  F2FP.F16.F32.PACK_AB R4, R18, R17 ;  /* 0x000000111204723e */ /* 0x000fe200000000ff */
[----:B------:R-:W-:Y:S01]  /*7f10*/  STS.128 [R94+0x2020], R8 ;  /* 0x002020085e007388 */ /* 0x000fe20000000c00 */
[----:B------:R-:W-:Y:S02]  /*7f20*/  F2FP.F16.F32.PACK_AB R5, R20, R19 ;  /* 0x000000131405723e */ /* 0x000fe400000000ff */
[----:B------:R-:W-:Y:S02]  /*7f30*/  F2FP.F16.F32.PACK_AB R6, R22, R21 ;  /* 0x000000151606723e */ /* 0x000fe400000000ff */
[----:B------:R-:W-:Y:S02]  /*7f40*/  F2FP.F16.F32.PACK_AB R7, R24, R23 ;  /* 0x000000171807723e */ /* 0x000fe400000000ff */
[----:B------:R-:W-:Y:S02]  /*7f50*/  MOV R0, UR50 ;  /* 0x0000003200007c02 */ /* 0x000fe40008000f00 */
[----:B------:R-:W-:Y:S01]  /*7f60*/  @P6 SHF.L.U32 R2, R81, 0x1f, RZ ;  /* 0x0000001f51026819 */ /* 0x000fe200000006ff */
[----:B------:R3:W-:Y:S01]  /*7f70*/  STS.128 [R102+0x2030], R4 ;  /* 0x0020300466007388 */ /* 0x0007e20000000c00 */
[----:B------:R-:W-:Y:S04]  /*7f80*/  @P6 LEA R0, R0, UR49, 0x3 ;  /* 0x0000003100006c11 */ /* 0x000fe8000f8e18ff */
[----:B------:R-:W-:Y:S01]  /*7f90*/  @P6 IADD3 R0, PT, PT, R0, 0xe0, RZ ;  /* 0x000000e000006810 */ /* 0x000fe20007ffe0ff */
[----:B------:R-:W-:Y:S01]  /*7fa0*/  @!PT LDS RZ, [RZ] ;  /* 0x00000000fffff984 */ /* 0x000fe20000000800 */
[----:B------:R-:W-:Y:S01]  /*7fb0*/  @!PT LDS RZ, [RZ] ;  /* 0x00000000fffff984 */ /* 0x000fe20000000800 */
[----:B------:R-:W-:Y:S01]  /*7fc0*/  @!PT LDS RZ, [RZ] ;  /* 0x00000000fffff984 */ /* 0x000fe20000000800 */
[----:B------:R-:W-:Y:S01]  /*7fd0*/  @!PT LDS RZ, [RZ] ;  /* 0x00000000fffff984 */ /* 0x000fe20000000800 */
[----:B------:R4:W-:Y:S06]  /*7fe0*/  MEMBAR.ALL.CTA ;  /* 0x0000000000007992 */ /* 0x0009ec0000008000 */
[----:B----4-:R-:W4:Y:S01]  /*7ff0*/  FENCE.VIEW.ASYNC.S ;  /* 0x00000000000073c6 */ /* 0x010f220000000000 */
[----:B-1----:R-:W-:Y:S02]  /*8000*/  @P6 PRMT R0, R103, 0x654, R0 ;  /* 0x0000065467006816 */ /* 0x002fe40000000000 */
[----:B---3--:R-:W-:Y:S01]  /*8010*/  LEA R6, R57, UR49, 0x3 ;  /* 0x0000003139067c11 */ /* 0x008fe2000f8e18ff */
[----:B----4-:R-:W-:Y:S06]  /*8020*/  BAR.SYNC.DEFER_BLOCKING 0x1, 0x80 ;  /* 0x0042000000007b1d */ /* 0x010fec0000010000 */
[----:B------:R-:W-:Y:S05]  /*8030*/  @P0 BRA `(.L_x_109) ;  /* 0x0000000000300947 */ /* 0x000fea0003800000 */
[----:B------:R-:W1:Y:S01]  /*8040*/  LDCU.64 UR6, c[0x0][0x348] ;  /* 0x00006900ff0677ac */ /* 0x000e620008000a00 */
[----:B------:R-:W-:Y:S02]  /*8050*/  R2UR UR10, R99 ;  /* 0x00000000630a72ca */ /* 0x000fe400000e0000 */
[----:B------:R-:W-:Y:S01]  /*8060*/  R2UR UR11, R98 ;  /* 0x00000000620b72ca */ /* 0x000fe200000e0000 */
[----:B------:R-:W-:Y:S01]  /*8070*/  UIADD3 UR9, UPT, UPT, UR41, 0x20, URZ ;  /* 0x0000002029097890 */ /* 0x000fe2000fffe0ff */
[----:B------:R-:W-:Y:S01]  /*8080*/  R2UR UR12, R96 ;  /* 0x00000000600c72ca */ /* 0x000fe200000e0000 */
[----:B------:R-:W-:Y:S01]  /*8090*/  UIADD3 UR8, UPT, UPT, UR49, 0x2200, URZ ;  /* 0x0000220031087890 */ /* 0x000fe2000fffe0ff */
[----:B------:R-:W-:Y:S01]  /*80a0*/  R2UR UR13, R97 ;  /* 0x00000000610d72ca */ /* 0x000fe200000e0000 */
[----:B-1----:R-:W-:Y:S04]  /*80b0*/  UIADD3 UR4, UP0, UPT, UR6, 0x780, URZ ;  /* 0x0000078006047890 */ /* 0x002fe8000ff1e0ff */
[----:B------:R-:W-:Y:S09]  /*80c0*/  UIADD3.X UR5, UPT, UPT, URZ, UR7, URZ, UP0, !UPT ;  /* 0x00000007ff057290 */ /* 0x000ff200087fe4ff */
[----:B------:R1:W-:Y:S01]  /*80d0*/  UTMASTG.5D.IM2COL [UR8], [UR4] ;  /* 0x00000008040073b5 */ /* 0x0003e20008060000 */
[----:B------:R0:W-:Y:S01]  /*80e0*/  UTMACMDFLUSH ;  /* 0x00000000000079b7 */ /* 0x0001e20000000000 */
[----:B-1----:R-:W-:Y:S04]  /*80f0*/  DEPBAR.LE SB0, 0x1 ;  /* 0x000080400000791a */ /* 0x002fe80000000000 */
.L_x_109:
[----:B------:R-:W-:Y:S05]  /*8100*/  BSYNC.RECONVERGENT B0 ;  /* 0x0000000000007941 */ /* 0x000fea0003800200 */
.L_x_108:
[----:B------:R-:W-:Y:S01]  /*8110*/  BAR.SYNC.DEFER_BLOCKING 0x1, 0x80 ;  /* 0x0042000000007b1d */ /* 0x000fe20000010000 */
[----:B------:R-:W-:Y:S04]  /*8120*/  UIADD3 UR4, UPT, UPT, UR50, 0x1, URZ ;  /* 0x0000000132047890 */ /* 0x000fe8000fffe0ff */
[----:B------:R-:W-:Y:S04]  /*8130*/  UISETP.NE.AND UP0, UPT, UR4, 0x4, UPT ;  /* 0x000000040400788c */ /* 0x000fe8000bf05270 */
[----:B------:R-:W-:Y:S01]  /*8140*/  USEL UR40, UR4, URZ, UP0 ;  /* 0x000000ff04287287 */ /* 0x000fe20008000000 */
[----:B------:R1:W-:Y:S01]  /*8150*/  @P6 SYNCS.ARRIVE.TRANS64.RED.A1T0 RZ, [R0+URZ], RZ ;  /* 0x000000ff00ff69a7 */ /* 0x0003e200081004ff */
[----:B------:R-:W-:Y:S01]  /*8160*/  BSSY B1, `(.L_x_110) ;  /* 0x0000017000017945 */ /* 0x000fe20003800000 */
[----:B------:R-:W3:Y:S02]  /*8170*/  @P6 SYNCS.PHASECHK.TRANS64.TRYWAIT P0, [R6+URZ+0xc0], R2 ;  /* 0x0000c002060065a7 */ /* 0x000ee400080011ff */
[----:B---3--:R-:W-:Y:S01]  /*8180*/  @P6 SEL R58, RZ, 0x1, !P0 ;  /* 0x00000001ff3a6807 */ /* 0x008fe20004000000 */
[----:B-1----:R-:W-:Y:S06]  /*8190*/  @!P6 BRA `(.L_x_111) ;  /* 0x00000000004ce947 */ /* 0x002fec0003800000 */
        /* <DEDUP_REMOVED lines=9> */
[----:B------:R-:W-:Y:S04]  /*8230*/  SHF.L.U32 R5, R81, 0x1f, RZ ;  /* 0x0000001f51057819 */ /* 0x000fe800000006ff */
[----:B------:R-:W1:Y:S02]  /*8240*/  SYNCS.PHASECHK.TRANS64.TRYWAIT P0, [R6+URZ+0xc0], R5 ;  /* 0x0000c005060075a7 */ /* 0x000e6400080011ff */
[----:B-1----:R-:W-:Y:S05]  /*8250*/  @!P0 BRA `(.L_x_114) ;  /* 0x0000002400e08947 */ /* 0x002fea0003800000 */
.L_x_113:
[----:B------:R-:W-:Y:S05]  /*8260*/  BSYNC B0 ;  /* 0x0000000000007941 */ /* 0x000fea0003800000 */
.L_x_112:
[----:B------:R-:W-:Y:S02]  /*8270*/  ISETP.NE.AND P0, PT, R59, RZ, PT ;  /* 0x000000ff3b00720c */ /* 0x000fe40003f05270 */
[----:B------:R-:W-:Y:S11]  /*8280*/  IADD3 R57, PT, PT, R57, 0x1, RZ ;  /* 0x0000000139397810 */ /* 0x000ff60007ffe0ff */
[----:B------:R3:W4:Y:S04]  /*8290*/  @P0 LDS.128 R48, [R4] ;  /* 0x0000000004300984 */ /* 0x0007280000000c00 */
[----:B------:R3:W1:Y:S04]  /*82a0*/  @P0 LDS.128 R52, [R3+0x10] ;  /* 0x0000100003340984 */ /* 0x0006680000000c00 */
[----:B------:R3:W1:Y:S04]  /*82b0*/  @P0 LDS.128 R60, [R2+0x20] ;  /* 0x00002000023c0984 */ /* 0x0006680000000c00 */
[----:B------:R3:W1:Y:S02]  /*82c0*/  @P0 LDS.128 R68, [R0+0x30] ;  /* 0x0000300000440984 */ /* 0x0006640000000c00 */
.L_x_111:
[----:B------:R-:W-:Y:S05]  /*82d0*/  BSYNC B1 ;  /* 0x0000000000017941 */ /* 0x000fea0003800000 */
.L_x_110:
[----:B---3--:R-:W-:Y:S05]  /*82e0*/  VIADD R0, R39, 0x40 ;  /* 0x0000004027007836 */ /* 0x008fea0000000000 */
[----:B------:R-:W-:Y:S04]  /*82f0*/  SHF.R.U32.HI R0, RZ, 0x15, R0 ;  /* 0x00000015ff007819 */ /* 0x000fe80000011600 */
[----:B------:R-:W-:Y:S11]  /*8300*/  LOP3.LUT P0, RZ, R0, 0x3, R86, 0x48, !PT ;  /* 0x0000000300ff7812 */ /* 0x000ff60007804856 */
[----:B------:R-:W-:Y:S02]  /*8310*/  @!UPT UIADD3 URZ, UPT, UPT, URZ, URZ, URZ ;  /* 0x000000fffffff290 */ /* 0x000fe4000fffe0ff */
[----:B------:R-:W-:Y:S05]  /*8320*/  @!P0 BRA `(.L_x_115) ;  /* 0x0000000000408947 */ /* 0x000fea0003800000 */
[----:B------:R-:W1:Y:S01]  /*8330*/  LDCU.64 UR8, c[0x4][0x70] ;  /* 0x01000e00ff0877ac */ /* 0x000e620008000a00 */
[----:B------:R-:W-:Y:S01]  /*8340*/  MOV R3, 0x0 ;  /* 0x0000000000037802 */ /* 0x000fe20000000f00 */
[----:B------:R-:W-:Y:S02]  /*8350*/  HFMA2 R12, -RZ, RZ, 0, 5.9604644775390625e-08 ;  /* 0x00000001ff0c7431 */ /* 0x000fe400000001ff */
[----:B------:R-:W-:Y:S02]  /*8360*/  IMAD.MOV.U32 R8, RZ, RZ, 0x192 ;  /* 0x00000192ff087424 */ /* 0x000fe400078e00ff */
[----:B------:R-:W-:Y:S01]  /*8370*/  IMAD.MOV.U32 R13, RZ, RZ, RZ ;  /* 0x000000ffff0d7224 */ /* 0x000fe200078e00ff */
[----:B------:R-:W3:Y:S01]  /*8380*/  LDCU.64 UR6, c[0x4][0x78] ;  /* 0x01000f00ff0677ac */ /* 0x000ee20008000a00 */
[----:B------:R-:W2:Y:S01]  /*8390*/  LDC.64 R2, c[0x4][R3] ;  /* 0x0100000003027b82 */ /* 0x000ea20000000a00 */
[----:B------:R-:W5:Y:S01]  /*83a0*/  LDCU.64 UR4, c[0x4][0x10] ;  /* 0x01000200ff0477ac */ /* 0x000f620008000a00 */
[----:B-1----:R-:W-:Y:S01]  /*83b0*/  MOV R5, UR9 ;  /* 0x0000000900057c02 */ /* 0x002fe20008000f00 */
[----:B------:R-:W-:Y:S01]  /*83c0*/  IMAD.U32 R4, RZ, RZ, UR8 ;  /* 0x00000008ff047e24 */ /* 0x000fe2000f8e00ff */
[----:B---3--:R-:W-:Y:S01]  /*83d0*/  MOV R7, UR7 ;  /* 0x0000000700077c02 */ /* 0x008fe20008000f00 */
[----:B------:R-:W-:Y:S01]  /*83e0*/  IMAD.U32 R6, RZ, RZ, UR6 ;  /* 0x00000006ff067e24 */ /* 0x000fe2000f8e00ff */
[----:B-----5:R-:W-:Y:S01]  /*83f0*/  MOV R11, UR5 ;  /* 0x00000005000b7c02 */ /* 0x020fe20008000f00 */
[----:B------:R-:W-:Y:S02]  /*8400*/  IMAD.U32 R10, RZ, RZ, UR4 ;  /* 0x00000004ff0a7e24 */ /* 0x000fe4000f8e00ff */
[----:B------:R-:W-:Y:S07]  /*8410*/  LEPC R20, `(.L_x_115) ;  /* 0x000000001014794e */ /* 0x000fee0000000000 */
[----:B--2-4-:R-:W-:Y:S05]  /*8420*/  CALL.ABS.NOINC R2 ;  /* 0x0000000002007343 */ /* 0x014fea0003c00000 */
.L_x_115:
[----:B------:R-:W-:Y:S05]  /*8430*/  WARPSYNC.ALL ;  /* 0x0000000000007948 */ /* 0x000fea0003800000 */
[----:B------:R-:W-:Y:S01]  /*8440*/  R2UR UR4, R39 ;  /* 0x00000000270472ca */ /* 0x000fe200000e0000 */
[--C-:B----4-:R-:W-:Y:S01]  /*8450*/  HADD2.F32 R40, -RZ, R48.reuse.H0_H0 ;  /* 0x20000030ff287230 */ /* 0x110fe20000004100 */
[----:B------:R-:W-:Y:S01]  /*8460*/  ISETP.NE.AND P6, PT, R101, RZ, PT ;  /* 0x000000ff6500720c */ /* 0x000fe20003fc5270 */
[----:B------:R-:W-:Y:S01]  /*8470*/  HADD2.F32 R42, -RZ, R48.H1_H1 ;  /* 0x30000030ff2a7230 */ /* 0x000fe20000004100 */
[----:B------:R-:W-:Y:S01]  /*8480*/  ISETP.NE.AND P0, PT, R84, RZ, PT ;  /* 0x000000ff5400720c */ /* 0x000fe20003f05270 */
[----:B------:R-:W-:Y:S01]  /*8490*/  HADD2.F32 R43, -RZ, R49.H0_H0 ;  /* 0x20000031ff2b7230 */ /* 0x000fe20000004100 */
[----:B------:R-:W-:Y:S07]  /*84a0*/  BSSY.RECONVERGENT B0, `(.L_x_116) ;  /* 0x000008d000007945 */ /* 0x000fee0003800200 */
[----:B-1----:R-:W1:Y:S02]  /*84b0*/  LDTM.x32 R4, tmem[UR4+0x40] ;  /* 0x00004004000479ee */ /* 0x002e6400082c0000 */
[C---:B-1----:R-:W-:Y:S01]  /*84c0*/  FMUL R0, R38.reuse, R4 ;  /* 0x0000000426007220 */ /* 0x042fe20000400000 */
[C---:B------:R-:W-:Y:S01]  /*84d0*/  FMUL R4, R38.reuse, R8 ;  /* 0x0000000826047220 */ /* 0x040fe20000400000 */
[C---:B------:R-:W-:Y:S01]  /*84e0*/  FMUL R2, R38.reuse, R5 ;  /* 0x0000000526027220 */ /* 0x040fe20000400000 */
[C---:B------:R-:W-:Y:S01]  /*84f0*/  FMUL R8, R38.reuse, R12 ;  /* 0x0000000c26087220 */ /* 0x040fe20000400000 */
[C---:B------:R-:W-:Y:S01]  /*8500*/  FFMA R0, R41.reuse, R40, R0 ;  /* 0x0000002829007223 */ /* 0x040fe20000000000 */
[C---:B------:R-:W-:Y:S01]  /*8510*/  FMUL R3, R38.reuse, R6 ;  /* 0x0000000626037220 */ /* 0x040fe20000400000 */
[C---:B------:R-:W-:Y:S01]  /*8520*/  FFMA R2, R41.reuse, R42, R2 ;  /* 0x0000002a29027223 */ /* 0x040fe20000000002 */
[--C-:B------:R-:W-:Y:S02]  /*8530*/  HADD2.F32 R40, -RZ, R51.reuse.H0_H0 ;  /* 0x20000033ff287230 */ /* 0x100fe40000004100 */
[----:B------:R-:W-:Y:S01]  /*8540*/  FMUL R5, R38, R9 ;  /* 0x0000000926057220 */ /* 0x000fe20000400000 */
[C---:B------:R-:W-:Y:S01]  /*8550*/  FFMA R3, R41.reuse, R43, R3 ;  /* 0x0000002b29037223 */ /* 0x040fe20000000003 */
[----:B------:R-:W-:Y:S01]  /*8560*/  HADD2.F32 R42, -RZ, R51.H1_H1 ;  /* 0x30000033ff2a7230 */ /* 0x000fe20000004100 */
[----:B------:R-:W-:Y:S01]  /*8570*/  F2FP.F16.F32.PACK_AB R44, R2, R0 ;  /* 0x00000000022c723e */ /* 0x000fe200000000ff */
[C---:B------:R-:W-:Y:S01]  /*8580*/  FMUL R12, R38.reuse, R16 ;  /* 0x00000010260c7220 */ /* 0x040fe20000400000 */
[C---:B------:R-:W-:Y:S01]  /*8590*/  FMUL R6, R38.reuse, R10 ;  /* 0x0000000a26067220 */ /* 0x040fe20000400000 */
[--C-:B------:R-:W-:Y:S02]  /*85a0*/  HADD2.F32 R0, -RZ, R52.reuse.H0_H0 ;  /* 0x20000034ff007230 */ /* 0x100fe40000004100 */
[C---:B------:R-:W-:Y:S01]  /*85b0*/  FMUL R9, R38.reuse, R13 ;  /* 0x0000000d26097220 */ /* 0x040fe20000400000 */
[C---:B------:R-:W-:Y:S01]  /*85c0*/  FMUL R16, R38.reuse, R20 ;  /* 0x0000001426107220 */ /* 0x040fe20000400000 */
[----:B------:R-:W-:Y:S02]  /*85d0*/  HADD2.F32 R2, -RZ, R52.H1_H1 ;  /* 0x30000034ff027230 */ /* 0x000fe40000004100 */
[C---:B------:R-:W-:Y:S01]  /*85e0*/  FMUL R10, R38.reuse, R14 ;  /* 0x0000000e260a7220 */ /* 0x040fe20000400000 */
        /* <DEDUP_REMOVED lines=14> */
[--C-:B------:R-:W-:Y:S02]  /*86d0*/  HADD2.F32 R33, -RZ, R50.reuse.H0_H0 ;  /* 0x20000032ff217230 */ /* 0x100fe40000004100 */
[C---:B------:R-:W-:Y:S01]  /*86e0*/  FMUL R30, R38.reuse, R34 ;  /* 0x00000022261e7220 */ /* 0x040fe20000400000 */
[----:B------:R-:W-:Y:S02]  /*86f0*/  HADD2.F32 R34, -RZ, R50.H1_H1 ;  /* 0x30000032ff227230 */ /* 0x000fe40000004100 */
[C---:B------:R-:W-:Y:S01]  /*8700*/  FFMA R7, R41.reuse, R32, R7 ;  /* 0x0000002029077223 */ /* 0x040fe20000000007 */
[C---:B------:R-:W-:Y:S01]  /*8710*/  FMUL R11, R38.reuse, R11 ;  /* 0x0000000b260b7220 */ /* 0x040fe20000400000 */
[C---:B------:R-:W-:Y:S01]  /*8720*/  FFMA R4, R41.reuse, R33, R4 ;  /* 0x0000002129047223 */ /* 0x040fe20000000004 */
[C---:B------:R-:W-:Y:S01]  /*8730*/  FMUL R15, R38.reuse, R15 ;  /* 0x0000000f260f7220 */ /* 0x040fe20000400000 */
[C---:B------:R-:W-:Y:S01]  /*8740*/  FFMA R5, R41.reuse, R34, R5 ;  /* 0x0000002229057223 */ /* 0x040fe20000000005 */
[----:B------:R-:W-:Y:S01]  /*8750*/  FFMA R6, R41, R40, R6 ;  /* 0x0000002829067223 */ /* 0x000fe20000000006 */
[----:B------:R-:W-:Y:S01]  /*8760*/  F2FP.F16.F32.PACK_AB R45, R7, R3 ;  /* 0x00000003072d723e */ /* 0x000fe200000000ff */
[C---:B------:R-:W-:Y:S01]  /*8770*/  FFMA R11, R41.reuse, R42, R11 ;  /* 0x0000002a290b7223 */ /* 0x040fe2000000000b */
[C---:B------:R-:W-:Y:S01]  /*8780*/  FFMA R8, R41.reuse, R0, R8 ;  /* 0x0000000029087223 */ /* 0x040fe20000000008 */
[--C-:B------:R-:W-:Y:S02]  /*8790*/  HADD2.F32 R3, -RZ, R53.reuse.H0_H0 ;  /* 0x20000035ff037230 */ /* 0x100fe40000004100 */
[C---:B------:R-:W-:Y:S01]  /*87a0*/  FFMA R9, R41.reuse, R2, R9 ;  /* 0x0000000229097223 */ /* 0x040fe20000000009 */
[----:B------:R-:W-:Y:S02]  /*87b0*/  HADD2.F32 R0, -RZ, R53.H1_H1 ;  /* 0x30000035ff007230 */ /* 0x000fe40000004100 */
[C---:B------:R-:W-:Y:S01]  /*87c0*/  FMUL R19, R38.reuse, R19 ;  /* 0x0000001326137220 */ /* 0x040fe20000400000 */
[--C-:B------:R-:W-:Y:S02]  /*87d0*/  HADD2.F32 R2, -RZ, R54.reuse.H0_H0 ;  /* 0x20000036ff027230 */ /* 0x100fe40000004100 */
[C---:B------:R-:W-:Y:S01]  /*87e0*/  FFMA R10, R41.reuse, R3, R10 ;  /* 0x00000003290a7223 */ /* 0x040fe2000000000a */
[--C-:B------:R-:W-:Y:S02]  /*87f0*/  HADD2.F32 R3, -RZ, R55.reuse.H0_H0 ;  /* 0x20000037ff037230 */ /* 0x100fe40000004100 */
[C---:B------:R-:W-:Y:S01]  /*8800*/  FFMA R15, R41.reuse, R0, R15 ;  /* 0x00000000290f7223 */ /* 0x040fe2000000000f */
[----:B------:R-:W-:Y:S02]  /*8810*/  HADD2.F32 R0, -RZ, R54.H1_H1 ;  /* 0x30000036ff007230 */ /* 0x000fe40000004100 */
[C---:B------:R-:W-:Y:S01]  /*8820*/  FFMA R12, R41.reuse, R2, R12 ;  /* 0x00000002290c7223 */ /* 0x040fe2000000000c */
[--C-:B------:R-:W-:Y:S02]  /*8830*/  HADD2.F32 R2, -RZ, R60.reuse.H0_H0 ;  /* 0x2000003cff027230 */ /* 0x100fe40000004100 */
[C---:B------:R-:W-:Y:S01]  /*8840*/  FMUL R23, R38.reuse, R23 ;  /* 0x0000001726177220 */ /* 0x040fe20000400000 */
[C---:B------:R-:W-:Y:S01]  /*8850*/  FMUL R27, R38.reuse, R27 ;  /* 0x0000001b261b7220 */ /* 0x040fe20000400000 */
[C---:B------:R-:W-:Y:S01]  /*8860*/  FFMA R13, R41.reuse, R0, R13 ;  /* 0x00000000290d7223 */ /* 0x040fe2000000000d */
[----:B------:R-:W-:Y:S02]  /*8870*/  HADD2.F32 R0, -RZ, R55.H1_H1 ;  /* 0x30000037ff007230 */ /* 0x000fe40000004100 */
[----:B------:R-:W-:Y:S01]  /*8880*/  FFMA R14, R41, R3, R14 ;  /* 0x00000003290e7223 */ /* 0x000fe2000000000e */
[----:B------:R-:W-:Y:S01]  /*8890*/  HADD2.F32 R3, -RZ, R60.H1_H1 ;  /* 0x3000003cff037230 */ /* 0x000fe20000004100 */
[----:B------:R-:W-:Y:S01]  /*88a0*/  F2FP.F16.F32.PACK_AB R46, R5, R4 ;  /* 0x00000004052e723e */ /* 0x000fe200000000ff */
[C---:B------:R-:W-:Y:S01]  /*88b0*/  FMUL R31, R38.reuse, R31 ;  /* 0x0000001f261f7220 */ /* 0x040fe20000400000 */
[C---:B------:R-:W-:Y:S01]  /*88c0*/  FFMA R19, R41.reuse, R0, R19 ;  /* 0x0000000029137223 */ /* 0x040fe20000000013 */
[--C-:B------:R-:W-:Y:S02]  /*88d0*/  HADD2.F32 R0, -RZ, R61.reuse.H0_H0 ;  /* 0x2000003dff007230 */ /* 0x100fe40000004100 */
[C---:B------:R-:W-:Y:S01]  /*88e0*/  FFMA R16, R41.reuse, R2, R16 ;  /* 0x0000000229107223 */ /* 0x040fe20000000010 */
[----:B------:R-:W-:Y:S01]  /*88f0*/  FFMA R17, R41, R3, R17 ;  /* 0x0000000329117223 */ /* 0x000fe20000000011 */
[----:B------:R-:W-:Y:S01]  /*8900*/  HADD2.F32 R2, -RZ, R61.H1_H1 ;  /* 0x3000003dff027230 */ /* 0x000fe20000004100 */
[----:B------:R-:W-:Y:S01]  /*8910*/  F2FP.F16.F32.PACK_AB R47, R11, R6 ;  /* 0x000000060b2f723e */ /* 0x000fe200000000ff */
[----:B------:R-:W-:Y:S01]  /*8920*/  FFMA R18, R41, R0, R18 ;  /* 0x0000000029127223 */ /* 0x000fe20000000012 */
[--C-:B------:R-:W-:Y:S01]  /*8930*/  HADD2.F32 R0, -RZ, R62.reuse.H0_H0 ;  /* 0x2000003eff007230 */ /* 0x100fe20000004100 */
[----:B------:R-:W-:Y:S01]  /*8940*/  F2FP.F16.F32.PACK_AB R8, R9, R8 ;  /* 0x000000080908723e */ /* 0x000fe200000000ff */
[C---:B------:R-:W-:Y:S01]  /*8950*/  FFMA R23, R41.reuse, R2, R23 ;  /* 0x0000000229177223 */ /* 0x040fe20000000017 */
[----:B------:R1:W-:Y:S01]  /*8960*/  STS.128 [R82+0x4000], R44 ;  /* 0x0040002c52007388 */ /* 0x0003e20000000c00 */
[----:B------:R-:W-:Y:S02]  /*8970*/  HADD2.F32 R2, -RZ, R62.H1_H1 ;  /* 0x3000003eff027230 */ /* 0x000fe40000004100 */
[----:B------:R-:W-:Y:S01]  /*8980*/  FFMA R20, R41, R0, R20 ;  /* 0x0000000029147223 */ /* 0x000fe20000000014 */
[--C-:B------:R-:W-:Y:S01]  /*8990*/  HADD2.F32 R3, -RZ, R63.reuse.H0_H0 ;  /* 0x2000003fff037230 */ /* 0x100fe20000004100 */
[----:B------:R-:W-:Y:S01]  /*89a0*/  F2FP.F16.F32.PACK_AB R9, R15, R10 ;  /* 0x0000000a0f09723e */ /* 0x000fe200000000ff */
[----:B------:R-:W-:Y:S02]  /*89b0*/  HADD2.F32 R0, -RZ, R63.H1_H1 ;  /* 0x3000003fff007230 */ /* 0x000fe40000004100 */
[C---:B------:R-:W-:Y:S01]  /*89c0*/  FFMA R21, R41.reuse, R2, R21 ;  /* 0x0000000229157223 */ /* 0x040fe20000000015 */
[--C-:B------:R-:W-:Y:S02]  /*89d0*/  HADD2.F32 R2, -RZ, R68.reuse.H0_H0 ;  /* 0x20000044ff027230 */ /* 0x100fe40000004100 */
[C---:B------:R-:W-:Y:S01]  /*89e0*/  FFMA R22, R41.reuse, R3, R22 ;  /* 0x0000000329167223 */ /* 0x040fe20000000016 */
[--C-:B------:R-:W-:Y:S02]  /*89f0*/  HADD2.F32 R3, -RZ, R69.reuse.H0_H0 ;  /* 0x20000045ff037230 */ /* 0x100fe40000004100 */
[----:B------:R-:W-:Y:S01]  /*8a00*/  FFMA R27, R41, R0, R27 ;  /* 0x00000000291b7223 */ /* 0x000fe2000000001b */
[----:B------:R-:W-:Y:S01]  /*8a10*/  HADD2.F32 R0, -RZ, R68.H1_H1 ;  /* 0x30000044ff007230 */ /* 0x000fe20000004100 */
[----:B------:R-:W-:Y:S01]  /*8a20*/  F2FP.F16.F32.PACK_AB R10, R13, R12 ;  /* 0x0000000c0d0a723e */ /* 0x000fe200000000ff */
[----:B------:R-:W-:Y:S01]  /*8a30*/  FFMA R24, R41, R2, R24 ;  /* 0x0000000229187223 */ /* 0x000fe20000000018 */
[----:B------:R-:W-:Y:S01]  /*8a40*/  F2FP.F16.F32.PACK_AB R11, R19, R14 ;  /* 0x0000000e130b723e */ /* 0x000fe200000000ff */
[--C-:B------:R-:W-:Y:S02]  /*8a50*/  HADD2.F32 R2, -RZ, R70.reuse.H0_H0 ;  /* 0x20000046ff027230 */ /* 0x100fe40000004100 */
[C---:B------:R-:W-:Y:S01]  /*8a60*/  FFMA R25, R41.reuse, R0, R25 ;  /* 0x0000000029197223 */ /* 0x040fe20000000019 */
[----:B------:R-:W-:Y:S02]  /*8a70*/  HADD2.F32 R0, -RZ, R69.H1_H1 ;  /* 0x30000045ff007230 */ /* 0x000fe40000004100 */
[----:B------:R-:W-:Y:S01]  /*8a80*/  FFMA R26, R41, R3, R26 ;  /* 0x00000003291a7223 */ /* 0x000fe2000000001a */
[----:B------:R1:W-:Y:S01]  /*8a90*/  STS.128 [R95+0x4010], R8 ;  /* 0x004010085f007388 */ /* 0x0003e20000000c00 */
[----:B------:R-:W-:Y:S01]  /*8aa0*/  HADD2.F32 R3, -RZ, R70.H1_H1 ;  /* 0x30000046ff037230 */ /* 0x000fe20000004100 */
[----:B------:R-:W-:Y:S01]  /*8ab0*/  F2FP.F16.F32.PACK_AB R16, R17, R16 ;  /* 0x000000101110723e */ /* 0x000fe200000000ff */
[--C-:B------:R-:W-:Y:S01]  /*8ac0*/  HADD2.F32 R4, -RZ, R71.reuse.H0_H0 ;  /* 0x20000047ff047230 */ /* 0x100fe20000004100 */
[----:B------:R-:W-:Y:S01]  /*8ad0*/  F2FP.F16.F32.PACK_AB R17, R23, R18 ;  /* 0x000000121711723e */ /* 0x000fe200000000ff */
[----:B------:R-:W-:Y:S02]  /*8ae0*/  HADD2.F32 R5, -RZ, R71.H1_H1 ;  /* 0x30000047ff057230 */ /* 0x000fe40000004100 */
        /* <DEDUP_REMOVED lines=12> */
[----:B------:R-:W-:Y:S02]  /*8bb0*/  F2FP.F16.F32.PACK_AB R27, R35, R30 ;  /* 0x0000001e231b723e */ /* 0x000fe400000000ff */
[----:B------:R-:W-:Y:S02]  /*8bc0*/  MOV R0, UR40 ;  /* 0x0000002800007c02 */ /* 0x000fe40008000f00 */
[----:B------:R-:W-:Y:S01]  /*8bd0*/  LEA R2, R57, UR49, 0x3 ;  /* 0x0000003139027c11 */ /* 0x000fe2000f8e18ff */
[----:B------:R1:W-:Y:S01]  /*8be0*/  STS.128 [R102+0x4030], R24 ;  /* 0x0040301866007388 */ /* 0x0003e20000000c00 */
[----:B------:R-:W-:Y:S02]  /*8bf0*/  @P6 LEA R0, R0, UR49, 0x3 ;  /* 0x0000003100006c11 */ /* 0x000fe4000f8e18ff */
[----:B------:R-:W-:Y:S02]  /*8c00*/  @P6 SHF.L.U32 R3, R81, 0x1f, RZ ;  /* 0x0000001f51036819 */ /* 0x000fe400000006ff */
[----:B------:R-:W-:Y:S01]  /*8c10*/  @P6 IADD3 R0, PT, PT, R0, 0xe0, RZ ;  /* 0x000000e000006810 */ /* 0x000fe20007ffe0ff */
[----:B------:R-:W-:Y:S01]  /*8c20*/  @!PT LDS RZ, [RZ] ;  /* 0x00000000fffff984 */ /* 0x000fe20000000800 */
[----:B------:R-:W-:Y:S01]  /*8c30*/  @!PT LDS RZ, [RZ] ;  /* 0x00000000fffff984 */ /* 0x000fe20000000800 */
[----:B------:R-:W-:Y:S01]  /*8c40*/  @!PT LDS RZ, [RZ] ;  /* 0x00000000fffff984 */ /* 0x000fe20000000800 */
[----:B------:R-:W-:Y:S01]  /*8c50*/  @!PT LDS RZ, [RZ] ;  /* 0x00000000fffff984 */ /* 0x000fe20000000800 */
[----:B------:R3:W-:Y:S06]  /*8c60*/  MEMBAR.ALL.CTA ;  /* 0x0000000000007992 */ /* 0x0007ec0000008000 */
[----:B---3--:R-:W3:Y:S01]  /*8c70*/  FENCE.VIEW.ASYNC.S ;  /* 0x00000000000073c6 */ /* 0x008ee20000000000 */
[----:B------:R-:W-:Y:S01]  /*8c80*/  @P6 PRMT R0, R103, 0x654, R0 ;  /* 0x0000065467006816 */ /* 0x000fe20000000000 */
[----:B---3--:R-:W-:Y:S06]  /*8c90*/  BAR.SYNC.DEFER_BLOCKING 0x1, 0x80 ;  /* 0x0042000000007b1d */ /* 0x008fec0000010000 */
[----:B------:R-:W-:Y:S05]  /*8ca0*/  @P0 BRA `(.L_x_117) ;  /* 0x0000000000300947 */ /* 0x000fea0003800000 */
[----:B------:R-:W3:Y:S01]  /*8cb0*/  LDCU.64 UR6, c[0x0][0x348] ;  /* 0x00006900ff0677ac */ /* 0x000ee20008000a00 */
[----:B------:R-:W-:Y:S02]  /*8cc0*/  R2UR UR10, R99 ;  /* 0x00000000630a72ca */ /* 0x000fe400000e0000 */
[----:B------:R-:W-:Y:S01]  /*8cd0*/  R2UR UR11, R98 ;  /* 0x00000000620b72ca */ /* 0x000fe200000e0000 */
[----:B------:R-:W-:Y:S01]  /*8ce0*/  UIADD3 UR9, UPT, UPT, UR41, 0x40, URZ ;  /* 0x0000004029097890 */ /* 0x000fe2000fffe0ff */
[----:B------:R-:W-:Y:S01]  /*8cf0*/  R2UR UR12, R96 ;  /* 0x00000000600c72ca */ /* 0x000fe200000e0000 */
[----:B------:R-:W-:Y:S01]  /*8d00*/  UIADD3 UR8, UPT, UPT, UR49, 0x4200, URZ ;  /* 0x0000420031087890 */ /* 0x000fe2000fffe0ff */
[----:B------:R-:W-:Y:S01]  /*8d10*/  R2UR UR13, R97 ;  /* 0x00000000610d72ca */ /* 0x000fe200000e0000 */
[----:B---3--:R-:W-:Y:S04]  /*8d20*/  UIADD3 UR4, UP0, UPT, UR6, 0x780, URZ ;  /* 0x0000078006047890 */ /* 0x008fe8000ff1e0ff */
[----:B------:R-:W-:Y:S09]  /*8d30*/  UIADD3.X UR5, UPT, UPT, URZ, UR7, URZ, UP0, !UPT ;  /* 0x00000007ff057290 */ /* 0x000ff200087fe4ff */
[----:B------:R3:W-:Y:S01]  /*8d40*/  UTMASTG.5D.IM2COL [UR8], [UR4] ;  /* 0x00000008040073b5 */ /* 0x0007e20008060000 */
[----:B------:R0:W-:Y:S01]  /*8d50*/  UTMACMDFLUSH ;  /* 0x00000000000079b7 */ /* 0x0001e20000000000 */
[----:B---3--:R-:W-:Y:S04]  /*8d60*/  DEPBAR.LE SB0, 0x1 ;  /* 0x000080400000791a */ /* 0x008fe80000000000 */
.L_x_117:
[----:B------:R-:W-:Y:S05]  /*8d70*/  BSYNC.RECONVERGENT B0 ;  /* 0x0000000000007941 */ /* 0x000fea0003800200 */
.L_x_116:
[----:B------:R-:W-:Y:S01]  /*8d80*/  BAR.SYNC.DEFER_BLOCKING 0x1, 0x80 ;  /* 0x0042000000007b1d */ /* 0x000fe20000010000 */
[----:B------:R-:W-:Y:S04]  /*8d90*/  UIADD3 UR4, UPT, UPT, UR40, 0x1, URZ ;  /* 0x0000000128047890 */ /* 0x000fe8000fffe0ff */
[----:B------:R-:W-:Y:S04]  /*8da0*/  UISETP.NE.AND UP0, UPT, UR4, 0x4, UPT ;  /* 0x000000040400788c */ /* 0x000fe8000bf05270 */
[----:B------:R-:W-:Y:S01]  /*8db0*/  USEL UR50, UR4, URZ, UP0 ;  /* 0x000000ff04327287 */ /* 0x000fe20008000000 */
[----:B------:R3:W-:Y:S01]  /*8dc0*/  @P6 SYNCS.ARRIVE.TRANS64.RED.A1T0 RZ, [R0+URZ], RZ ;  /* 0x000000ff00ff69a7 */ /* 0x0007e200081004ff */
[----:B------:R-:W-:Y:S01]  /*8dd0*/  BSSY B1, `(.L_x_118) ;  /* 0x0000017000017945 */ /* 0x000fe20003800000 */
[----:B------:R-:W4:Y:S02]  /*8de0*/  @P6 SYNCS.PHASECHK.TRANS64.TRYWAIT P0, [R2+URZ+0xc0], R3 ;  /* 0x0000c003020065a7 */ /* 0x000f2400080011ff */
[----:B----4-:R-:W-:Y:S01]  /*8df0*/  @P6 SEL R58, RZ, 0x1, !P0 ;  /* 0x00000001ff3a6807 */ /* 0x010fe20004000000 */
[----:B---3--:R-:W-:Y:S06]  /*8e00*/  @!P6 BRA `(.L_x_119) ;  /* 0x00000000004ce947 */ /* 0x008fec0003800000 */
        /* <DEDUP_REMOVED lines=10> */
[----:B------:R-:W3:Y:S02]  /*8eb0*/  SYNCS.PHASECHK.TRANS64.TRYWAIT P0, [R2+URZ+0xc0], R5 ;  /* 0x0000c005020075a7 */ /* 0x000ee400080011ff */
[----:B---3--:R-:W-:Y:S05]  /*8ec0*/  @!P0 BRA `(.L_x_122) ;  /* 0x0000001800d88947 */ /* 0x008fea0003800000 */
.L_x_121:
[----:B------:R-:W-:Y:S05]  /*8ed0*/  BSYNC B0 ;  /* 0x0000000000007941 */ /* 0x000fea0003800000 */
.L_x_120:
[----:B------:R-:W-:Y:S11]  /*8ee0*/  ISETP.NE.AND P0, PT, R59, RZ, PT ;  /* 0x000000ff3b00720c */ /* 0x000ff60003f05270 */
[----:B------:R-:W-:Y:S02]  /*8ef0*/  @!UPT UIADD3 URZ, UPT, UPT, URZ, URZ, URZ ;  /* 0x000000fffffff290 */ /* 0x000fe4000fffe0ff */
[----:B------:R4:W1:Y:S04]  /*8f00*/  @P0 LDS.128 R48, [R4] ;  /* 0x0000000004300984 */ /* 0x0008680000000c00 */
[----:B------:R4:W1:Y:S04]  /*8f10*/  @P0 LDS.128 R52, [R3+0x10] ;  /* 0x0000100003340984 */ /* 0x0008680000000c00 */
[----:B------:R4:W1:Y:S04]  /*8f20*/  @P0 LDS.128 R60, [R0+0x20] ;  /* 0x00002000003c0984 */ /* 0x0008680000000c00 */
[----:B------:R4:W1:Y:S02]  /*8f30*/  @P0 LDS.128 R68, [R57+0x30] ;  /* 0x0000300039440984 */ /* 0x0008640000000c00 */
.L_x_119:
[----:B------:R-:W-:Y:S05]  /*8f40*/  BSYNC B1 ;  /* 0x0000000000017941 */ /* 0x000fea0003800000 */
.L_x_118:
[----:B----4-:R-:W-:Y:S05]  /*8f50*/  VIADD R0, R39, 0x60 ;  /* 0x0000006027007836 */ /* 0x010fea0000000000 */
[----:B------:R-:W-:Y:S04]  /*8f60*/  SHF.R.U32.HI R0, RZ, 0x15, R0 ;  /* 0x00000015ff007819 */ /* 0x000fe80000011600 */
[----:B------:R-:W-:Y:S11]  /*8f70*/  LOP3.LUT P0, RZ, R0, 0x3, R86, 0x48, !PT ;  /* 0x0000000300ff7812 */ /* 0x000ff60007804856 */
[----:B------:R-:W-:Y:S02]  /*8f80*/  @!UPT UIADD3 URZ, UPT, UPT, URZ, URZ, URZ ;  /* 0x000000fffffff290 */ /* 0x000fe4000fffe0ff */
[----:B------:R-:W-:Y:S05]  /*8f90*/  @!P0 BRA `(.L_x_123) ;  /* 0x0000000000408947 */ /* 0x000fea0003800000 */
[----:B------:R-:W4:Y:S01]  /*8fa0*/  LDCU.64 UR8, c[0x4][0x70] ;  /* 0x01000e00ff0877ac */ /* 0x000f220008000a00 */
[----:B------:R-:W-:Y:S01]  /*8fb0*/  MOV R3, 0x0 ;  /* 0x0000000000037802 */ /* 0x000fe20000000f00 */
[----:B------:R-:W-:Y:S02]  /*8fc0*/  HFMA2 R12, -RZ, RZ, 0, 5.9604644775390625e-08 ;  /* 0x00000001ff0c7431 */ /* 0x000fe400000001ff */
[----:B-1----:R-:W-:Y:S02]  /*8fd0*/  IMAD.MOV.U32 R8, RZ, RZ, 0x192 ;  /* 0x00000192ff087424 */ /* 0x002fe400078e00ff */
[----:B------:R-:W-:Y:S01]  /*8fe0*/  IMAD.MOV.U32 R13, RZ, RZ, RZ ;  /* 0x000000ffff0d7224 */ /* 0x000fe200078e00ff */
[----:B------:R-:W1:Y:S01]  /*8ff0*/  LDCU.64 UR6, c[0x4][0x78] ;  /* 0x01000f00ff0677ac */ /* 0x000e620008000a00 */
[----:B---3--:R-:W3:Y:S01]  /*9000*/  LDC.64 R2, c[0x4][R3] ;  /* 0x0100000003027b82 */ /* 0x008ee20000000a00 */
[----:B------:R-:W5:Y:S01]  /*9010*/  LDCU.64 UR4, c[0x4][0x10] ;  /* 0x01000200ff0477ac */ /* 0x000f620008000a00 */
[----:B----4-:R-:W-:Y:S01]  /*9020*/  MOV R5, UR9 ;  /* 0x0000000900057c02 */ /* 0x010fe20008000f00 */
[----:B------:R-:W-:Y:S01]  /*9030*/  IMAD.U32 R4, RZ, RZ, UR8 ;  /* 0x00000008ff047e24 */ /* 0x000fe2000f8e00ff */
[----:B-1----:R-:W-:Y:S01]  /*9040*/  MOV R7, UR7 ;  /* 0x0000000700077c02 */ /* 0x002fe20008000f00 */
[----:B------:R-:W-:Y:S01]  /*9050*/  IMAD.U32 R6, RZ, RZ, UR6 ;  /* 0x00000006ff067e24 */ /* 0x000fe2000f8e00ff */
[----:B-----5:R-:W-:Y:S01]  /*9060*/  MOV R11, UR5 ;  /* 0x00000005000b7c02 */ /* 0x020fe20008000f00 */
[----:B------:R-:W-:Y:S02]  /*9070*/  IMAD.U32 R10, RZ, RZ, UR4 ;  /* 0x00000004ff0a7e24 */ /* 0x000fe4000f8e00ff */
[----:B------:R-:W-:Y:S07]  /*9080*/  LEPC R20, `(.L_x_123) ;  /* 0x000000001014794e */ /* 0x000fee0000000000 */
[----:B--23--:R-:W-:Y:S05]  /*9090*/  CALL.ABS.NOINC R2 ;  /* 0x0000000002007343 */ /* 0x00cfea0003c00000 */
.L_x_123:
[----:B------:R-:W-:Y:S01]  /*90a0*/  ISETP.NE.AND P0, PT, R84, RZ, PT ;  /* 0x000000ff5400720c */ /* 0x000fe20003f05270 */
[----:B------:R-:W-:Y:S05]  /*90b0*/  WARPSYNC.ALL ;  /* 0x0000000000007948 */ /* 0x000fea0003800000 */
[----:B------:R-:W-:Y:S01]  /*90c0*/  R2UR UR4, R39 ;  /* 0x00000000270472ca */ /* 0x000fe200000e0000 */
[----:B------:R-:W4:Y:S01]  /*90d0*/  S2UR UR6, SR_CgaCtaId ;  /* 0x00000000000679c3 */ /* 0x000f220000008800 */
[----:B------:R-:W-:Y:S01]  /*90e0*/  R2UR UR5, R56 ;  /* 0x00000000380572ca */ /* 0x000fe200000e0000 */
[--C-:B-1----:R-:W-:Y:S01]  /*90f0*/  HADD2.F32 R0, -RZ, R48.reuse.H0_H0 ;  /* 0x20000030ff007230 */ /* 0x102fe20000004100 */
[----:B------:R-:W-:Y:S01]  /*9100*/  BSSY.RECONVERGENT B0, `(.L_x_124) ;  /* 0x000008d000007945 */ /* 0x000fe20003800200 */
[----:B---3--:R-:W-:Y:S02]  /*9110*/  HADD2.F32 R2, -RZ, R48.H1_H1 ;  /* 0x30000030ff027230 */ /* 0x008fe40000004100 */
[--C-:B------:R-:W-:Y:S02]  /*9120*/  HADD2.F32 R3, -RZ, R49.reuse.H0_H0 ;  /* 0x20000031ff037230 */ /* 0x100fe40000004100 */
[----:B------:R-:W-:Y:S02]  /*9130*/  HADD2.F32 R39, -RZ, R49.H1_H1 ;  /* 0x30000031ff277230 */ /* 0x000fe40000004100 */
[--C-:B------:R-:W-:Y:S02]  /*9140*/  HADD2.F32 R40, -RZ, R50.reuse.H0_H0 ;  /* 0x20000032ff287230 */ /* 0x100fe40000004100 */
[----:B------:R-:W1:Y:S01]  /*9150*/  LDTM.x32 R4, tmem[UR4+0x60] ;  /* 0x00006004000479ee */ /* 0x000e6200082c0000 */
[----:B------:R-:W-:Y:S01]  /*9160*/  NOP ;  /* 0x0000000000007918 */ /* 0x000fe20000000000 */
[----:B------:R-:W-:Y:S01]  /*9170*/  UIADD3 UR4, UPT, UPT, UR5, 0x130, URZ ;  /* 0x0000013005047890 */ /* 0x000fe2000fffe0ff */
[----:B------:R-:W-:Y:S02]  /*9180*/  HADD2.F32 R42, -RZ, R50.H1_H1 ;  /* 0x30000032ff2a7230 */ /* 0x000fe40000004100 */
[--C-:B------:R-:W-:Y:S02]  /*9190*/  HADD2.F32 R43, -RZ, R51.reuse.H0_H0 ;  /* 0x20000033ff2b7230 */ /* 0x100fe40000004100 */
        /* <DEDUP_REMOVED lines=8> */
[----:B------:R-:W-:Y:S01]  /*9220*/  HADD2.F32 R52, -RZ, R55.H1_H1 ;  /* 0x30000037ff347230 */ /* 0x000fe20000004100 */
[----:B----4-:R-:W-:Y:S01]  /*9230*/  UPRMT UR4, UR6, 0x654, UR4 ;  /* 0x0000065406047896 */ /* 0x010fe20008000004 */
[C---:B-1----:R-:W-:Y:S01]  /*9240*/  FMUL R4, R38.reuse, R4 ;  /* 0x0000000426047220 */ /* 0x042fe20000400000 */
[C---:B------:R-:W-:Y:S01]  /*9250*/  FMUL R5, R38.reuse, R5 ;  /* 0x0000000526057220 */ /* 0x040fe20000400000 */
[C---:B------:R-:W-:Y:S01]  /*9260*/  FMUL R6, R38.reuse, R6 ;  /* 0x0000000626067220 */ /* 0x040fe20000400000 */
[C---:B------:R-:W-:Y:S01]  /*9270*/  FMUL R7, R38.reuse, R7 ;  /* 0x0000000726077220 */ /* 0x040fe20000400000 */
[C---:B------:R-:W-:Y:S01]  /*9280*/  FFMA R4, R41.reuse, R0, R4 ;  /* 0x0000000029047223 */ /* 0x040fe20000000004 */
[C---:B------:R-:W-:Y:S01]  /*9290*/  FFMA R5, R41.reuse, R2, R5 ;  /* 0x0000000229057223 */ /* 0x040fe20000000005 */
[C---:B------:R-:W-:Y:S01]  /*92a0*/  FFMA R6, R41.reuse, R3, R6 ;  /* 0x0000000329067223 */ /* 0x040fe20000000006 */
[----:B------:R-:W-:Y:S01]  /*92b0*/  FFMA R7, R41, R39, R7 ;  /* 0x0000002729077223 */ /* 0x000fe20000000007 */
[----:B------:R-:W-:Y:S01]  /*92c0*/  SYNCS.ARRIVE.TRANS64.RED.A1T0 RZ, [UR4], RZ ;  /* 0x000000ffffff79a7 */ /* 0x000fe20008100404 */
[C---:B------:R-:W-:Y:S01]  /*92d0*/  FMUL R8, R38.reuse, R8 ;  /* 0x0000000826087220 */ /* 0x040fe20000400000 */
[----:B------:R-:W-:Y:S01]  /*92e0*/  F2FP.F16.F32.PACK_AB R4, R5, R4 ;  /* 0x000000040504723e */ /* 0x000fe200000000ff */
[C---:B------:R-:W-:Y:S01]  /*92f0*/  FMUL R9, R38.reuse, R9 ;  /* 0x0000000926097220 */ /* 0x040fe20000400000 */
[----:B------:R-:W-:Y:S01]  /*9300*/  F2FP.F16.F32.PACK_AB R5, R7, R6 ;  /* 0x000000060705723e */ /* 0x000fe200000000ff */
[C---:B------:R-:W-:Y:S01]  /*9310*/  FFMA R8, R41.reuse, R40, R8 ;  /* 0x0000002829087223 */ /* 0x040fe20000000008 */
[C---:B------:R-:W-:Y:S01]  /*9320*/  FMUL R0, R38.reuse, R10 ;  /* 0x0000000a26007220 */ /* 0x040fe20000400000 */
[C---:B------:R-:W-:Y:S01]  /*9330*/  FFMA R9, R41.reuse, R42, R9 ;  /* 0x0000002a29097223 */ /* 0x040fe20000000009 */
[C---:B------:R-:W-:Y:S01]  /*9340*/  FMUL R2, R38.reuse, R11 ;  /* 0x0000000b26027220 */ /* 0x040fe20000400000 */
[C---:B------:R-:W-:Y:S01]  /*9350*/  FMUL R3, R38.reuse, R12 ;  /* 0x0000000c26037220 */ /* 0x040fe20000400000 */
[----:B------:R-:W-:Y:S01]  /*9360*/  FFMA R0, R41, R43, R0 ;  /* 0x0000002b29007223 */ /* 0x000fe20000000000 */
[C---:B------:R-:W-:Y:S01]  /*9370*/  FMUL R10, R38.reuse, R13 ;  /* 0x0000000d260a7220 */ /* 0x040fe20000400000 */
[----:B------:R-:W-:Y:S01]  /*9380*/  F2FP.F16.F32.PACK_AB R6, R9, R8 ;  /* 0x000000080906723e */ /* 0x000fe200000000ff */
[C---:B------:R-:W-:Y:S01]  /*9390*/  FFMA R2, R41.reuse, R44, R2 ;  /* 0x0000002c29027223 */ /* 0x040fe20000000002 */
[C---:B------:R-:W-:Y:S01]  /*93a0*/  FFMA R3, R41.reuse, R45, R3 ;  /* 0x0000002d29037223 */ /* 0x040fe20000000003 */
[C---:B------:R-:W-:Y:S01]  /*93b0*/  FFMA R10, R41.reuse, R46, R10 ;  /* 0x0000002e290a7223 */ /* 0x040fe2000000000a */
[C---:B------:R-:W-:Y:S01]  /*93c0*/  FMUL R11, R38.reuse, R14 ;  /* 0x0000000e260b7220 */ /* 0x040fe20000400000 */
        /* <DEDUP_REMOVED lines=8> */
[----:B------:R-:W-:Y:S01]  /*9450*/  F2FP.F16.F32.PACK_AB R7, R2, R0 ;  /* 0x000000000207723e */ /* 0x000fe200000000ff */
[C---:B------:R-:W-:Y:S01]  /*9460*/  FFMA R12, R41.reuse, R49, R12 ;  /* 0x00000031290c7223 */ /* 0x040fe2000000000c */
[----:B------:R-:W-:Y:S02]  /*9470*/  HADD2.F32 R54, -RZ, R60.H1_H1 ;  /* 0x3000003cff367230 */ /* 0x000fe40000004100 */
[C---:B------:R-:W-:Y:S01]  /*9480*/  FMUL R16, R38.reuse, R20 ;  /* 0x0000001426107220 */ /* 0x040fe20000400000 */
[C---:B------:R-:W-:Y:S01]  /*9490*/  FFMA R13, R41.reuse, R50, R13 ;  /* 0x00000032290d7223 */ /* 0x040fe2000000000d */
[----:B------:R1:W-:Y:S01]  /*94a0*/  STS.128 [R82+0x6000], R4 ;  /* 0x0060000452007388 */ /* 0x0003e20000000c00 */
[--C-:B------:R-:W-:Y:S02]  /*94b0*/  HADD2.F32 R55, -RZ, R61.reuse.H0_H0 ;  /* 0x2000003dff377230 */ /* 0x100fe40000004100 */
[C---:B------:R-:W-:Y:S01]  /*94c0*/  FMUL R17, R38.reuse, R21 ;  /* 0x0000001526117220 */ /* 0x040fe20000400000 */
[C---:B------:R-:W-:Y:S01]  /*94d0*/  FFMA R14, R41.reuse, R51, R14 ;  /* 0x00000033290e7223 */ /* 0x040fe2000000000e */
[----:B------:R-:W-:Y:S02]  /*94e0*/  HADD2.F32 R56, -RZ, R61.H1_H1 ;  /* 0x3000003dff387230 */ /* 0x000fe40000004100 */
[C---:B------:R-:W-:Y:S01]  /*94f0*/  FMUL R18, R38.reuse, R22 ;  /* 0x0000001626127220 */ /* 0x040fe20000400000 */
[C---:B------:R-:W-:Y:S01]  /*9500*/  FFMA R19, R41.reuse, R52, R19 ;  /* 0x0000003429137223 */ /* 0x040fe20000000013 */
        /* <DEDUP_REMOVED lines=10> */
[----:B------:R-:W-:Y:S01]  /*95b0*/  FMUL R22, R38, R26 ;  /* 0x0000001a26167220 */ /* 0x000fe20000400000 */
[----:B------:R-:W-:Y:S01]  /*95c0*/  F2FP.F16.F32.PACK_AB R8, R10, R3 ;  /* 0x000000030a08723e */ /* 0x000fe200000000ff */
[----:B------:R-:W-:Y:S01]  /*95d0*/  FFMA R23, R41, R56, R23 ;  /* 0x0000003829177223 */ /* 0x000fe20000000017 */
[----:B------:R-:W-:Y:S01]  /*95e0*/  F2FP.F16.F32.PACK_AB R9, R15, R11 ;  /* 0x0000000b0f09723e */ /* 0x000fe200000000ff */
[--C-:B------:R-:W-:Y:S02]  /*95f0*/  HADD2.F32 R61, -RZ, R68.reuse.H0_H0 ;  /* 0x20000044ff3d7230 */ /* 0x100fe40000004100 */
[C---:B------:R-:W-:Y:S01]  /*9600*/  FMUL R27, R38.reuse, R27 ;  /* 0x0000001b261b7220 */ /* 0x040fe20000400000 */
[----:B------:R-:W-:Y:S01]  /*9610*/  F2FP.F16.F32.PACK_AB R10, R13, R12 ;  /* 0x0000000c0d0a723e */ /* 0x000fe200000000ff */
[----:B------:R-:W-:Y:S01]  /*9620*/  FFMA R20, R41, R57, R20 ;  /* 0x0000003929147223 */ /* 0x000fe20000000014 */
[----:B------:R-:W-:Y:S01]  /*9630*/  F2FP.F16.F32.PACK_AB R11, R19, R14 ;  /* 0x0000000e130b723e */ /* 0x000fe200000000ff */
[----:B------:R-:W-:Y:S02]  /*9640*/  HADD2.F32 R62, -RZ, R68.H1_H1 ;  /* 0x30000044ff3e7230 */ /* 0x000fe40000004100 */
[C---:B------:R-:W-:Y:S01]  /*9650*/  FMUL R24, R38.reuse, R28 ;  /* 0x0000001c26187220 */ /* 0x040fe20000400000 */
[C---:B------:R-:W-:Y:S01]  /*9660*/  FFMA R21, R41.reuse, R58, R21 ;  /* 0x0000003a29157223 */ /* 0x040fe20000000015 */
[--C-:B------:R-:W-:Y:S01]  /*9670*/  HADD2.F32 R63, -RZ, R69.reuse.H0_H0 ;  /* 0x20000045ff3f7230 */ /* 0x100fe20000004100 */
[----:B------:R1:W-:Y:S01]  /*9680*/  STS.128 [R95+0x6010], R8 ;  /* 0x006010085f007388 */ /* 0x0003e20000000c00 */
        /* <DEDUP_REMOVED lines=10> */
[----:B------:R-:W-:Y:S01]  /*9730*/  FFMA R25, R41, R62, R25 ;  /* 0x0000003e29197223 */ /* 0x000fe20000000019 */
[--C-:B------:R-:W-:Y:S02]  /*9740*/  HADD2.F32 R67, -RZ, R71.reuse.H0_H0 ;  /* 0x20000047ff437230 */ /* 0x100fe40000004100 */
[C---:B------:R-:W-:Y:S01]  /*9750*/  FMUL R29, R38.reuse, R33 ;  /* 0x00000021261d7220 */ /* 0x040fe20000400000 */
[----:B------:R-:W-:Y:S01]  /*9760*/  F2FP.F16.F32.PACK_AB R16, R17, R16 ;  /* 0x000000101110723e */ /* 0x000fe200000000ff */
[----:B------:R-:W-:Y:S01]  /*9770*/  FFMA R26, R41, R63, R26 ;  /* 0x0000003f291a7223 */ /* 0x000fe2000000001a */
[----:B------:R-:W-:Y:S02]  /*9780*/  HADD2.F32 R68, -RZ, R71.H1_H1 ;  /* 0x30000047ff447230 */ /* 0x000fe40000004100 */
[C---:B------:R-:W-:Y:S01]  /*9790*/  FMUL R30, R38.reuse, R34 ;  /* 0x00000022261e7220 */ /* 0x040fe20000400000 */
        /* <DEDUP_REMOVED lines=35> */
.L_x_125:
[----:B------:R-:W-:Y:S05]  /*99d0*/  BSYNC.RECONVERGENT B0 ;  /* 0x0000000000007941 */ /* 0x000fea0003800200 */
.L_x_124:
[----:B------:R-:W-:Y:S01]  /*99e0*/  BAR.SYNC.DEFER_BLOCKING 0x1, 0x80 ;  /* 0x0042000000007b1d */ /* 0x000fe20000010000 */
[----:B------:R-:W-:Y:S01]  /*99f0*/  UISETP.NE.AND UP0, UPT, UR53, -0x4, UPT ;  /* 0xfffffffc3500788c */ /* 0x000fe2000bf05270 */
[----:B------:R-:W-:Y:S08]  /*9a00*/  IADD3 R36, PT, PT, R36, 0x1, RZ ;  /* 0x0000000124247810 */ /* 0x000ff00007ffe0ff */
[----:B------:R-:W-:Y:S05]  /*9a10*/  BRA.U !UP0, `(.L_x_126) ;  /* 0x0000000108247547 */ /* 0x000fea000b800000 */
[----:B------:R-:W-:Y:S01]  /*9a20*/  ISETP.NE.AND P0, PT, R101, RZ, PT ;  /* 0x000000ff6500720c */ /* 0x000fe20003f05270 */
[----:B------:R-:W-:Y:S01]  /*9a30*/  IMAD.U32 R0, RZ, RZ, UR50 ;  /* 0x00000032ff007e24 */ /* 0x000fe2000f8e00ff */
[----:B------:R-:W-:Y:S04]  /*9a40*/  UIADD3 UR4, UPT, UPT, UR50, 0x1, URZ ;  /* 0x0000000132047890 */ /* 0x000fe8000fffe0ff */
[----:B------:R-:W-:Y:S04]  /*9a50*/  UISETP.NE.AND UP0, UPT, UR4, 0x4, UPT ;  /* 0x000000040400788c */ /* 0x000fe8000bf05270 */
[----:B------:R-:W-:Y:S03]  /*9a60*/  USEL UR50, UR4, URZ, UP0 ;  /* 0x000000ff04327287 */ /* 0x000fe60008000000 */
[----:B------:R-:W-:Y:S05]  /*9a70*/  @P0 LEA R0, R0, UR49, 0x3 ;  /* 0x0000003100000c11 */ /* 0x000fea000f8e18ff */
[----:B------:R-:W-:Y:S05]  /*9a80*/  @P0 VIADD R0, R0, 0xe0 ;  /* 0x000000e000000836 */ /* 0x000fea0000000000 */
[----:B------:R-:W-:Y:S04]  /*9a90*/  @P0 PRMT R0, R103, 0x654, R0 ;  /* 0x0000065467000816 */ /* 0x000fe80000000000 */
[----:B------:R3:W-:Y:S03]  /*9aa0*/  @P0 SYNCS.ARRIVE.TRANS64.RED.A1T0 RZ, [R0+URZ], RZ ;  /* 0x000000ff00ff09a7 */ /* 0x0007e600081004ff */
.L_x_126:
[----:B------:R-:W-:Y:S01]  /*9ab0*/  R2UR UR5, R77 ;  /* 0x000000004d0572ca */ /* 0x000fe200000e0000 */
[----:B------:R-:W-:Y:S01]  /*9ac0*/  UISETP.NE.AND UP0, UPT, UR62, URZ, UPT ;  /* 0x000000ff3e00728c */ /* 0x000fe2000bf05270 */
[----:B------:R-:W-:Y:S01]  /*9ad0*/  R2UR UR4, R78 ;  /* 0x000000004e0472ca */ /* 0x000fe200000e0000 */
[----:B------:R-:W-:Y:S01]  /*9ae0*/  UIADD3 UR53, UPT, UPT, UR53, 0x4, URZ ;  /* 0x0000000435357890 */ /* 0x000fe2000fffe0ff */
[C---:B------:R-:W-:Y:S01]  /*9af0*/  ISETP.NE.AND P0, PT, R36.reuse, 0x2, PT ;  /* 0x000000022400780c */ /* 0x040fe20003f05270 */
[----:B------:R-:W-:Y:S01]  /*9b00*/  UMOV UR52, UR63 ;  /* 0x0000003f00347c82 */ /* 0x000fe20008000000 */
[----:B------:R-:W-:Y:S02]  /*9b10*/  LOP3.LUT R79, R79, 0x1, RZ, 0x3c, !PT ;  /* 0x000000014f4f7812 */ /* 0x000fe400078e3cff */
[----:B---3--:R-:W-:Y:S02]  /*9b20*/  SEL R0, RZ, 0x1, P0 ;  /* 0x00000001ff007807 */ /* 0x008fe40000000000 */
[----:B------:R-:W-:Y:S02]  /*9b30*/  SEL R36, R36, RZ, P0 ;  /* 0x000000ff24247207 */ /* 0x000fe40000000000 */
[----:B------:R-:W-:Y:S01]  /*9b40*/  LOP3.LUT R80, R80, R0, RZ, 0x3c, !PT ;  /* 0x0000000050507212 */ /* 0x000fe200078e3cff */
[----:B------:R-:W-:Y:S02]  /*9b50*/  UIADD3 UR24, UPT, UPT, UR36, UR5, URZ ;  /* 0x0000000524187290 */ /* 0x000fe4000fffe0ff */
[----:B------:R-:W-:Y:S01]  /*9b60*/  UIADD3 UR51, UPT, UPT, UR37, UR4, URZ ;  /* 0x0000000425337290 */ /* 0x000fe2000fffe0ff */
[----:B------:R-:W-:Y:S11]  /*9b70*/  BRA.U UP0, `(.L_x_127) ;  /* 0xffffffbd00507547 */ /* 0x000ff6000b83ffff */
[----:B------:R-:W-:-:S13]  /*9b80*/  R2UR UR4, R93 ;  /* 0x000000005d0472ca */ /* 0x000fda00000e0000 */
[----:B------:R-:W-:-:S09]  /*9b90*/  UISETP.NE.AND UP0, UPT, UR4, URZ, UPT ;  /* 0x000000ff0400728c */ /* 0x000fd2000bf05270 */
[----:B------:R-:W-:Y:S05]  /*9ba0*/  BRA.U !UP0, `(.L_x_128) ;  /* 0x0000000108487547 */ /* 0x000fea000b800000 */
[----:B------:R-:W3:Y:S02]  /*9bb0*/  LDCU.64 UR4, c[0x0][0x990] ;  /* 0x00013200ff0477ac */ /* 0x000ee40008000a00 */
[----:B---3--:R-:W-:-:S04]  /*9bc0*/  UISETP.NE.U32.AND UP0, UPT, UR4, URZ, UPT ;  /* 0x000000ff0400728c */ /* 0x008fc8000bf05070 */
[----:B------:R-:W-:-:S09]  /*9bd0*/  UISETP.NE.AND.EX UP0, UPT, UR5, URZ, UPT, UP0 ;  /* 0x000000ff0500728c */ /* 0x000fd2000bf05300 */
[----:B------:R-:W-:Y:S05]  /*9be0*/  BRA.U UP0, `(.L_x_129) ;  /* 0x00000001000c7547 */ /* 0x000fea000b800000 */
[----:B------:R-:W-:-:S13]  /*9bf0*/  FSETP.NEU.AND P0, PT, R41, RZ, PT ;  /* 0x000000ff2900720b */ /* 0x000fda0003f0d000 */
[----:B------:R-:W-:Y:S05]  /*9c00*/  @!P0 EXIT ;  /* 0x000000000000894d */ /* 0x000fea0003800000 */
[----:B------:R-:W-:Y:S05]  /*9c10*/  BRA `(.L_x_128) ;  /* 0x00000000002c7947 */ /* 0x000fea0003800000 */
.L_x_129:
[----:B------:R-:W-:Y:S01]  /*9c20*/  ISETP.NE.AND P0, PT, R100, RZ, PT ;  /* 0x000000ff6400720c */ /* 0x000fe20003f05270 */
[----:B------:R-:W-:-:S12]  /*9c30*/  BSSY.RECONVERGENT B0, `(.L_x_128) ;  /* 0x0000009000007945 */ /* 0x000fd80003800200 */
[----:B------:R-:W-:Y:S05]  /*9c40*/  @P0 BRA `(.L_x_130) ;  /* 0x0000000000140947 */ /* 0x000fea0003800000 */
[----:B------:R-:W3:Y:S02]  /*9c50*/  LDCU.64 UR4, c[0x0][0x988] ;  /* 0x00013100ff0477ac */ /* 0x000ee40008000a00 */
[----:B---3--:R-:W-:-:S04]  /*9c60*/  ISETP.NE.U32.AND P0, PT, RZ, UR4, PT ;  /* 0x00000004ff007c0c */ /* 0x008fc8000bf05070 */
[----:B------:R-:W-:-:S13]  /*9c70*/  ISETP.NE.AND.EX P0, PT, RZ, UR5, PT, P0 ;  /* 0x00000005ff007c0c */ /* 0x000fda000bf05300 */
[----:B------:R-:W-:Y:S05]  /*9c80*/  @!P0 EXIT ;  /* 0x000000000000894d */ /* 0x000fea0003800000 */
[----:B------:R-:W-:Y:S05]  /*9c90*/  BRA `(.L_x_131) ;  /* 0x0000000000087947 */ /* 0x000fea0003800000 */
.L_x_130:
[----:B------:R-:W-:-:S13]  /*9ca0*/  FSETP.NEU.AND P0, PT, R41, RZ, PT ;  /* 0x000000ff2900720b */ /* 0x000fda0003f0d000 */
[----:B------:R-:W-:Y:S05]  /*9cb0*/  @!P0 EXIT ;  /* 0x000000000000894d */ /* 0x000fea0003800000 */
.L_x_131:
[----:B------:R-:W-:Y:S05]  /*9cc0*/  BSYNC.RECONVERGENT B0 ;  /* 0x0000000000007941 */ /* 0x000fea0003800200 */
.L_x_128:
[----:B------:R-:W3:Y:S01]  /*9cd0*/  S2UR UR5, SR_CgaCtaId ;  /* 0x00000000000579c3 */ /* 0x000ee20000008800 */
[----:B------:R-:W-:Y:S01]  /*9ce0*/  ULEA UR4, UR50, UR49, 0x3 ;  /* 0x0000003132047291 */ /* 0x000fe2000f8e18ff */
[----:B------:R-:W-:-:S04]  /*9cf0*/  DEPBAR.LE SB0, 0x0 ;  /* 0x000080000000791a */ /* 0x000fc80000000000 */
[----:B------:R-:W-:-:S04]  /*9d00*/  UIADD3 UR4, UPT, UPT, UR4, 0xe0, URZ ;  /* 0x000000e004047890 */ /* 0x000fc8000fffe0ff */
[----:B---3--:R-:W-:-:S09]  /*9d10*/  UPRMT UR4, UR5, 0x654, UR4 ;  /* 0x0000065405047896 */ /* 0x008fd20008000004 */
[----:B------:R-:W-:Y:S01]  /*9d20*/  SYNCS.ARRIVE.TRANS64.RED.A1T0 RZ, [UR4], RZ ;  /* 0x000000ffffff79a7 */ /* 0x000fe20008100404 */
[----:B------:R-:W-:Y:S05]  /*9d30*/  EXIT ;  /* 0x000000000000794d */ /* 0x000fea0003800000 */
.L_x_20:
[----:B------:R-:W-:Y:S07]  /*9d40*/  MOV R0, UR9 ;  /* 0x0000000900007c02 */ /* 0x000fee0008000f00 */
.L_x_132:
[----:B--2---:R2:W3:Y:S02]  /*9d50*/  SYNCS.PHASECHK.TRANS64.TRYWAIT P0, [R0+URZ+0x60], R4 ;  /* 0x00006004000075a7 */ /* 0x0044e400080011ff */
[----:B---3--:R-:W-:Y:S05]  /*9d60*/  @!P0 NANOSLEEP.SYNCS 0x989680 ;  /* 0x009896800000895d */ /* 0x008fea0003900000 */
[----:B------:R-:W3:Y:S02]  /*9d70*/  @!P0 SYNCS.PHASECHK.TRANS64 P0, [R0+URZ+0x60], R4 ;  /* 0x00006004000085a7 */ /* 0x000ee400080010ff */
[----:B---3--:R-:W-:Y:S05]  /*9d80*/  @!P0 BRA `(.L_x_132) ;  /* 0xfffffffc00f08947 */ /* 0x008fea000383ffff */
[----:B------:R-:W-:Y:S05]  /*9d90*/  BRA `(.L_x_19) ;  /* 0xffffff7c00007947 */ /* 0x000fea000383ffff */
.L_x_26:
[----:B------:R-:W-:Y:S07]  /*9da0*/  MOV R0, UR9 ;  /* 0x0000000900007c02 */ /* 0x000fee0008000f00 */
.L_x_133:
[----:B--2---:R2:W4:Y:S02]  /*9db0*/  SYNCS.PHASECHK.TRANS64.TRYWAIT P0, [R0+URZ+0x60], R4 ;  /* 0x00006004000075a7 */ /* 0x00452400080011ff */
[----:B----4-:R-:W-:Y:S05]  /*9dc0*/  @!P0 NANOSLEEP.SYNCS 0x989680 ;  /* 0x009896800000895d */ /* 0x010fea0003900000 */
[----:B------:R-:W4:Y:S02]  /*9dd0*/  @!P0 SYNCS.PHASECHK.TRANS64 P0, [R0+URZ+0x60], R4 ;  /* 0x00006004000085a7 */ /* 0x000f2400080010ff */
[----:B----4-:R-:W-:Y:S05]  /*9de0*/  @!P0 BRA `(.L_x_133) ;  /* 0xfffffffc00f08947 */ /* 0x010fea000383ffff */
[----:B------:R-:W-:Y:S05]  /*9df0*/  BRA `(.L_x_25) ;  /* 0xffffff80008c7947 */ /* 0x000fea000383ffff */
.L_x_30:
[----:B-1----:R-:W-:-:S07]  /*9e00*/  MOV R0, UR36 ;  /* 0x0000002400007c02 */ /* 0x002fce0008000f00 */
.L_x_134:
[----:B-1----:R1:W2:Y:S02]  /*9e10*/  SYNCS.PHASECHK.TRANS64.TRYWAIT P0, [R0+URZ+0x110], R3 ;  /* 0x00011003000075a7 */ /* 0x0022a400080011ff */
[----:B--2---:R-:W-:Y:S05]  /*9e20*/  @!P0 NANOSLEEP.SYNCS 0x989680 ;  /* 0x009896800000895d */ /* 0x004fea0003900000 */
[----:B------:R-:W2:Y:S02]  /*9e30*/  @!P0 SYNCS.PHASECHK.TRANS64 P0, [R0+URZ+0x110], R3 ;  /* 0x00011003000085a7 */ /* 0x000ea400080010ff */
[----:B--2---:R-:W-:Y:S05]  /*9e40*/  @!P0 BRA `(.L_x_134) ;  /* 0xfffffffc00f08947 */ /* 0x004fea000383ffff */
[----:B------:R-:W-:Y:S05]  /*9e50*/  BRA `(.L_x_135) ;  /* 0xffffff8400587947 */ /* 0x000fea000383ffff */
.L_x_34:
[----:B------:R-:W-:-:S07]  /*9e60*/  MOV R0, UR4 ;  /* 0x0000000400007c02 */ /* 0x000fce0008000f00 */
.L_x_136:
[----:B-1----:R1:W2:Y:S02]  /*9e70*/  SYNCS.PHASECHK.TRANS64.TRYWAIT P0, [R0+URZ], R2 ;  /* 0x00000002000075a7 */ /* 0x0022a400080011ff */
[----:B--2---:R-:W-:Y:S05]  /*9e80*/  @!P0 NANOSLEEP.SYNCS 0x989680 ;  /* 0x009896800000895d */ /* 0x004fea0003900000 */
[----:B------:R-:W2:Y:S02]  /*9e90*/  @!P0 SYNCS.PHASECHK.TRANS64 P0, [R0+URZ], R2 ;  /* 0x00000002000085a7 */ /* 0x000ea400080010ff */
[----:B--2---:R-:W-:Y:S05]  /*9ea0*/  @!P0 BRA `(.L_x_136) ;  /* 0xfffffffc00f08947 */ /* 0x004fea000383ffff */
[----:B------:R-:W-:Y:S05]  /*9eb0*/  BRA `(.L_x_137) ;  /* 0xffffff8800f07947 */ /* 0x000fea000383ffff */
.L_x_35:
[----:B------:R-:W-:-:S07]  /*9ec0*/  MOV R0, UR5 ;  /* 0x0000000500007c02 */ /* 0x000fce0008000f00 */
.L_x_138:
[----:B-1----:R1:W2:Y:S02]  /*9ed0*/  SYNCS.PHASECHK.TRANS64.TRYWAIT P0, [R0+URZ], R2 ;  /* 0x00000002000075a7 */ /* 0x0022a400080011ff */
[----:B--2---:R-:W-:Y:S05]  /*9ee0*/  @!P0 NANOSLEEP.SYNCS 0x989680 ;  /* 0x009896800000895d */ /* 0x004fea0003900000 */
[----:B------:R-:W2:Y:S02]  /*9ef0*/  @!P0 SYNCS.PHASECHK.TRANS64 P0, [R0+URZ], R2 ;  /* 0x00000002000085a7 */ /* 0x000ea400080010ff */
[----:B--2---:R-:W-:Y:S05]  /*9f00*/  @!P0 BRA `(.L_x_138) ;  /* 0xfffffffc00f08947 */ /* 0x004fea000383ffff */
[----:B------:R-:W-:Y:S05]  /*9f10*/  BRA `(.L_x_139) ;  /* 0xffffff8c00007947 */ /* 0x000fea000383ffff */
.L_x_36:
[----:B------:R-:W-:-:S07]  /*9f20*/  MOV R0, UR5 ;  /* 0x0000000500007c02 */ /* 0x000fce0008000f00 */
.L_x_140:
[----:B-1----:R1:W2:Y:S02]  /*9f30*/  SYNCS.PHASECHK.TRANS64.TRYWAIT P0, [R0+URZ], R2 ;  /* 0x00000002000075a7 */ /* 0x0022a400080011ff */
[----:B--2---:R-:W-:Y:S05]  /*9f40*/  @!P0 NANOSLEEP.SYNCS 0x989680 ;  /* 0x009896800000895d */ /* 0x004fea0003900000 */
[----:B------:R-:W2:Y:S02]  /*9f50*/  @!P0 SYNCS.PHASECHK.TRANS64 P0, [R0+URZ], R2 ;  /* 0x00000002000085a7 */ /* 0x000ea400080010ff */
[----:B--2---:R-:W-:Y:S05]  /*9f60*/  @!P0 BRA `(.L_x_140) ;  /* 0xfffffffc00f08947 */ /* 0x004fea000383ffff */
[----:B------:R-:W-:Y:S05]  /*9f70*/  BRA `(.L_x_141) ;  /* 0xffffff8c00107947 */ /* 0x000fea000383ffff */
.L_x_37:
[----:B------:R-:W-:-:S07]  /*9f80*/  MOV R0, UR5 ;  /* 0x0000000500007c02 */ /* 0x000fce0008000f00 */
.L_x_142:
[----:B-1----:R1:W2:Y:S02]  /*9f90*/  SYNCS.PHASECHK.TRANS64.TRYWAIT P0, [R0+URZ], R2 ;  /* 0x00000002000075a7 */ /* 0x0022a400080011ff */
[----:B--2---:R-:W-:Y:S05]  /*9fa0*/  @!P0 NANOSLEEP.SYNCS 0x989680 ;  /* 0x009896800000895d */ /* 0x004fea0003900000 */
[----:B------:R-:W2:Y:S02]  /*9fb0*/  @!P0 SYNCS.PHASECHK.TRANS64 P0, [R0+URZ], R2 ;  /* 0x00000002000085a7 */ /* 0x000ea400080010ff */
[----:B--2---:R-:W-:Y:S05]  /*9fc0*/  @!P0 BRA `(.L_x_142) ;  /* 0xfffffffc00f08947 */ /* 0x004fea000383ffff */
[----:B------:R-:W-:Y:S05]  /*9fd0*/  BRA `(.L_x_143) ;  /* 0xffffff8c00207947 */ /* 0x000fea000383ffff */
.L_x_38:
[----:B------:R-:W-:-:S07]  /*9fe0*/  MOV R0, UR5 ;  /* 0x0000000500007c02 */ /* 0x000fce0008000f00 */
.L_x_144:
[----:B-1----:R1:W2:Y:S02]  /*9ff0*/  SYNCS.PHASECHK.TRANS64.TRYWAIT P0, [R0+URZ], R2 ;  /* 0x00000002000075a7 */ /* 0x0022a400080011ff */
[----:B--2---:R-:W-:Y:S05]  /*a000*/  @!P0 NANOSLEEP.SYNCS 0x989680 ;  /* 0x009896800000895d */ /* 0x004fea0003900000 */
[----:B------:R-:W2:Y:S02]  /*a010*/  @!P0 SYNCS.PHASECHK.TRANS64 P0, [R0+URZ], R2 ;  /* 0x00000002000085a7 */ /* 0x000ea400080010ff */
[----:B--2---:R-:W-:Y:S05]  /*a020*/  @!P0 BRA `(.L_x_144) ;  /* 0xfffffffc00f08947 */ /* 0x004fea000383ffff */
[----:B------:R-:W-:Y:S05]  /*a030*/  BRA `(.L_x_145) ;  /* 0xffffff8c00307947 */ /* 0x000fea000383ffff */
.L_x_39:
[----:B------:R-:W-:-:S07]  /*a040*/  MOV R0, UR5 ;  /* 0x0000000500007c02 */ /* 0x000fce0008000f00 */
.L_x_146:
[----:B-1----:R1:W2:Y:S02]  /*a050*/  SYNCS.PHASECHK.TRANS64.TRYWAIT P0, [R0+URZ], R2 ;  /* 0x00000002000075a7 */ /* 0x0022a400080011ff */
[----:B--2---:R-:W-:Y:S05]  /*a060*/  @!P0 NANOSLEEP.SYNCS 0x989680 ;  /* 0x009896800000895d */ /* 0x004fea0003900000 */
[----:B------:R-:W2:Y:S02]  /*a070*/  @!P0 SYNCS.PHASECHK.TRANS64 P0, [R0+URZ], R2 ;  /* 0x00000002000085a7 */ /* 0x000ea400080010ff */
[----:B--2---:R-:W-:Y:S05]  /*a080*/  @!P0 BRA `(.L_x_146) ;  /* 0xfffffffc00f08947 */ /* 0x004fea000383ffff */
[----:B------:R-:W-:Y:S05]  /*a090*/  BRA `(.L_x_147) ;  /* 0xffffff8c00407947 */ /* 0x000fea000383ffff */
.L_x_40:
[----:B------:R-:W-:-:S07]  /*a0a0*/  MOV R0, UR5 ;  /* 0x0000000500007c02 */ /* 0x000fce0008000f00 */
.L_x_148:
[----:B-1----:R1:W2:Y:S02]  /*a0b0*/  SYNCS.PHASECHK.TRANS64.TRYWAIT P0, [R0+URZ], R2 ;  /* 0x00000002000075a7 */ /* 0x0022a400080011ff */
[----:B--2---:R-:W-:Y:S05]  /*a0c0*/  @!P0 NANOSLEEP.SYNCS 0x989680 ;  /* 0x009896800000895d */ /* 0x004fea0003900000 */
[----:B------:R-:W2:Y:S02]  /*a0d0*/  @!P0 SYNCS.PHASECHK.TRANS64 P0, [R0+URZ], R2 ;  /* 0x00000002000085a7 */ /* 0x000ea400080010ff */
[----:B--2---:R-:W-:Y:S05]  /*a0e0*/  @!P0 BRA `(.L_x_148) ;  /* 0xfffffffc00f08947 */ /* 0x004fea000383ffff */
[----:B------:R-:W-:Y:S05]  /*a0f0*/  BRA `(.L_x_149) ;  /* 0xffffff8c00507947 */ /* 0x000fea000383ffff */
.L_x_41:
[----:B------:R-:W-:-:S07]  /*a100*/  MOV R0, UR5 ;  /* 0x0000000500007c02 */ /* 0x000fce0008000f00 */
.L_x_150:
[----:B-1----:R1:W2:Y:S02]  /*a110*/  SYNCS.PHASECHK.TRANS64.TRYWAIT P0, [R0+URZ], R2 ;  /* 0x00000002000075a7 */ /* 0x0022a400080011ff */
[----:B--2---:R-:W-:Y:S05]  /*a120*/  @!P0 NANOSLEEP.SYNCS 0x989680 ;  /* 0x009896800000895d */ /* 0x004fea0003900000 */
[----:B------:R-:W2:Y:S02]  /*a130*/  @!P0 SYNCS.PHASECHK.TRANS64 P0, [R0+URZ], R2 ;  /* 0x00000002000085a7 */ /* 0x000ea400080010ff */
[----:B--2---:R-:W-:Y:S05]  /*a140*/  @!P0 BRA `(.L_x_150) ;  /* 0xfffffffc00f08947 */ /* 0x004fea000383ffff */
[----:B------:R-:W-:Y:S05]  /*a150*/  BRA `(.L_x_151) ;  /* 0xffffff8c00607947 */ /* 0x000fea000383ffff */
.L_x_42:
[----:B------:R-:W-:-:S07]  /*a160*/  MOV R0, UR5 ;  /* 0x0000000500007c02 */ /* 0x000fce0008000f00 */
.L_x_152:
[----:B-1----:R1:W2:Y:S02]  /*a170*/  SYNCS.PHASECHK.TRANS64.TRYWAIT P0, [R0+URZ], R2 ;  /* 0x00000002000075a7 */ /* 0x0022a400080011ff */
[----:B--2---:R-:W-:Y:S05]  /*a180*/  @!P0 NANOSLEEP.SYNCS 0x989680 ;  /* 0x009896800000895d */ /* 0x004fea0003900000 */
[----:B------:R-:W2:Y:S02]  /*a190*/  @!P0 SYNCS.PHASECHK.TRANS64 P0, [R0+URZ], R2 ;  /* 0x00000002000085a7 */ /* 0x000ea400080010ff */
[----:B--2---:R-:W-:Y:S05]  /*a1a0*/  @!P0 BRA `(.L_x_152) ;  /* 0xfffffffc00f08947 */ /* 0x004fea000383ffff */
[----:B------:R-:W-:Y:S05]  /*a1b0*/  BRA `(.L_x_153) ;  /* 0xffffff8c00707947 */ /* 0x000fea000383ffff */
.L_x_43:
[----:B------:R-:W-:-:S07]  /*a1c0*/  MOV R0, UR5 ;  /* 0x0000000500007c02 */ /* 0x000fce0008000f00 */
.L_x_154:
[----:B-1----:R1:W2:Y:S02]  /*a1d0*/  SYNCS.PHASECHK.TRANS64.TRYWAIT P0, [R0+URZ], R2 ;  /* 0x00000002000075a7 */ /* 0x0022a400080011ff */
[----:B--2---:R-:W-:Y:S05]  /*a1e0*/  @!P0 NANOSLEEP.SYNCS 0x989680 ;  /* 0x009896800000895d */ /* 0x004fea0003900000 */
[----:B------:R-:W2:Y:S02]  /*a1f0*/  @!P0 SYNCS.PHASECHK.TRANS64 P0, [R0+URZ], R2 ;  /* 0x00000002000085a7 */ /* 0x000ea400080010ff */
[----:B--2---:R-:W-:Y:S05]  /*a200*/  @!P0 BRA `(.L_x_154) ;  /* 0xfffffffc00f08947 */ /* 0x004fea000383ffff */
[----:B------:R-:W-:Y:S05]  /*a210*/  BRA `(.L_x_155) ;  /* 0xffffff8c00807947 */ /* 0x000fea000383ffff */
.L_x_44:
[----:B------:R-:W-:-:S07]  /*a220*/  MOV R0, UR5 ;  /* 0x0000000500007c02 */ /* 0x000fce0008000f00 */
.L_x_156:
[----:B-1----:R1:W2:Y:S02]  /*a230*/  SYNCS.PHASECHK.TRANS64.TRYWAIT P0, [R0+URZ], R2 ;  /* 0x00000002000075a7 */ /* 0x0022a400080011ff */
[----:B--2---:R-:W-:Y:S05]  /*a240*/  @!P0 NANOSLEEP.SYNCS 0x989680 ;  /* 0x009896800000895d */ /* 0x004fea0003900000 */
[----:B------:R-:W2:Y:S02]  /*a250*/  @!P0 SYNCS.PHASECHK.TRANS64 P0, [R0+URZ], R2 ;  /* 0x00000002000085a7 */ /* 0x000ea400080010ff */
[----:B--2---:R-:W-:Y:S05]  /*a260*/  @!P0 BRA `(.L_x_156) ;  /* 0xfffffffc00f08947 */ /* 0x004fea000383ffff */
[----:B------:R-:W-:Y:S05]  /*a270*/  BRA `(.L_x_157) ;  /* 0xffffff8c00907947 */ /* 0x000fea000383ffff */
.L_x_47:
[----:B------:R-:W-:-:S07]  /*a280*/  MOV R4, UR4 ;  /* 0x0000000400047c02 */ /* 0x000fce0008000f00 */
.L_x_158:
[----:B--2---:R2:W3:Y:S02]  /*a290*/  SYNCS.PHASECHK.TRANS64.TRYWAIT P1, [R4+URZ+0x118], R6 ;  /* 0x00011806040075a7 */ /* 0x0044e400080211ff */
[----:B---3--:R-:W-:Y:S05]  /*a2a0*/  @!P1 NANOSLEEP.SYNCS 0x989680 ;  /* 0x009896800000995d */ /* 0x008fea0003900000 */
[----:B------:R-:W3:Y:S02]  /*a2b0*/  @!P1 SYNCS.PHASECHK.TRANS64 P1, [R4+URZ+0x118], R6 ;  /* 0x00011806040095a7 */ /* 0x000ee400080210ff */
[----:B---3--:R-:W-:Y:S05]  /*a2c0*/  @!P1 BRA `(.L_x_158) ;  /* 0xfffffffc00f09947 */ /* 0x008fea000383ffff */
[----:B------:R-:W-:Y:S05]  /*a2d0*/  BRA `(.L_x_159) ;  /* 0xffffff9000007947 */ /* 0x000fea000383ffff */
.L_x_48:
[----:B--2---:R-:W-:-:S07]  /*a2e0*/  MOV R4, UR4 ;  /* 0x0000000400047c02 */ /* 0x004fce0008000f00 */
.L_x_160:
[----:B--2---:R2:W3:Y:S02]  /*a2f0*/  SYNCS.PHASECHK.TRANS64.TRYWAIT P1, [R4+URZ+0x110], R5 ;  /* 0x00011005040075a7 */ /* 0x0044e400080211ff */
[----:B---3--:R-:W-:Y:S05]  /*a300*/  @!P1 NANOSLEEP.SYNCS 0x989680 ;  /* 0x009896800000995d */ /* 0x008fea0003900000 */
[----:B------:R-:W3:Y:S02]  /*a310*/  @!P1 SYNCS.PHASECHK.TRANS64 P1, [R4+URZ+0x110], R5 ;  /* 0x00011005040095a7 */ /* 0x000ee400080210ff */
[----:B---3--:R-:W-:Y:S05]  /*a320*/  @!P1 BRA `(.L_x_160) ;  /* 0xfffffffc00f09947 */ /* 0x008fea000383ffff */
[----:B------:R-:W-:Y:S05]  /*a330*/  BRA `(.L_x_161) ;  /* 0xffffff9000087947 */ /* 0x000fea000383ffff */
.L_x_56:
[----:B------:R-:W-:-:S07]  /*a340*/  MOV R0, UR18 ;  /* 0x0000001200007c02 */ /* 0x000fce0008000f00 */
.L_x_162:
[----:B-1----:R1:W2:Y:S02]  /*a350*/  SYNCS.PHASECHK.TRANS64.TRYWAIT P0, [R0+URZ+0x110], R4 ;  /* 0x00011004000075a7 */ /* 0x0022a400080011ff */
[----:B--2---:R-:W-:Y:S05]  /*a360*/  @!P0 NANOSLEEP.SYNCS 0x989680 ;  /* 0x009896800000895d */ /* 0x004fea0003900000 */
[----:B------:R-:W2:Y:S02]  /*a370*/  @!P0 SYNCS.PHASECHK.TRANS64 P0, [R0+URZ+0x110], R4 ;  /* 0x00011004000085a7 */ /* 0x000ea400080010ff */
[----:B--2---:R-:W-:Y:S05]  /*a380*/  @!P0 BRA `(.L_x_162) ;  /* 0xfffffffc00f08947 */ /* 0x004fea000383ffff */
[----:B------:R-:W-:Y:S05]  /*a390*/  BRA `(.L_x_163) ;  /* 0xffffff9400847947 */ /* 0x000fea000383ffff */
.L_x_57:
[----:B------:R-:W-:-:S07]  /*a3a0*/  MOV R4, UR22 ;  /* 0x0000001600047c02 */ /* 0x000fce0008000f00 */
.L_x_164:
[----:B-1----:R1:W2:Y:S02]  /*a3b0*/  SYNCS.PHASECHK.TRANS64.TRYWAIT P0, [R4+URZ+0x130], R0 ;  /* 0x00013000040075a7 */ /* 0x0022a400080011ff */
[----:B--2---:R-:W-:Y:S05]  /*a3c0*/  @!P0 NANOSLEEP.SYNCS 0x989680 ;  /* 0x009896800000895d */ /* 0x004fea0003900000 */
[----:B------:R-:W2:Y:S02]  /*a3d0*/  @!P0 SYNCS.PHASECHK.TRANS64 P0, [R4+URZ+0x130], R0 ;  /* 0x00013000040085a7 */ /* 0x000ea400080010ff */
[----:B--2---:R-:W-:Y:S05]  /*a3e0*/  @!P0 BRA `(.L_x_164) ;  /* 0xfffffffc00f08947 */ /* 0x004fea000383ffff */
[----:B------:R-:W-:Y:S05]  /*a3f0*/  BRA `(.L_x_165) ;  /* 0xffffff9400a07947 */ /* 0x000fea000383ffff */
.L_x_60:
[----:B-1----:R-:W-:Y:S07]  /*a400*/  MOV R0, UR16 ;  /* 0x0000001000007c02 */ /* 0x002fee0008000f00 */
.L_x_166:
[----:B-1----:R1:W2:Y:S02]  /*a410*/  SYNCS.PHASECHK.TRANS64.TRYWAIT P0, [R0+URZ], R5 ;  /* 0x00000005000075a7 */ /* 0x0022a400080011ff */
[----:B--2---:R-:W-:Y:S05]  /*a420*/  @!P0 NANOSLEEP.SYNCS 0x989680 ;  /* 0x009896800000895d */ /* 0x004fea0003900000 */
[----:B------:R-:W2:Y:S02]  /*a430*/  @!P0 SYNCS.PHASECHK.TRANS64 P0, [R0+URZ], R5 ;  /* 0x00000005000085a7 */ /* 0x000ea400080010ff */
[----:B--2---:R-:W-:Y:S05]  /*a440*/  @!P0 BRA `(.L_x_166) ;  /* 0xfffffffc00f08947 */ /* 0x004fea000383ffff */
[----:B------:R-:W-:Y:S05]  /*a450*/  BRA `(.L_x_59) ;  /* 0xffffff9400c47947 */ /* 0x000fea000383ffff */
.L_x_63:
[----:B------:R-:W-:-:S07]  /*a460*/  MOV R0, UR4 ;  /* 0x0000000400007c02 */ /* 0x000fce0008000f00 */
.L_x_167:
[----:B-1----:R1:W3:Y:S02]  /*a470*/  SYNCS.PHASECHK.TRANS64.TRYWAIT P0, [R0+URZ], R2 ;  /* 0x00000002000075a7 */ /* 0x0022e400080011ff */
[----:B---3--:R-:W-:Y:S05]  /*a480*/  @!P0 NANOSLEEP.SYNCS 0x989680 ;  /* 0x009896800000895d */ /* 0x008fea0003900000 */
[----:B------:R-:W3:Y:S02]  /*a490*/  @!P0 SYNCS.PHASECHK.TRANS64 P0, [R0+URZ], R2 ;  /* 0x00000002000085a7 */ /* 0x000ee400080010ff */
[----:B---3--:R-:W-:Y:S05]  /*a4a0*/  @!P0 BRA `(.L_x_167) ;  /* 0xfffffffc00f08947 */ /* 0x008fea000383ffff */
[----:B------:R-:W-:Y:S05]  /*a4b0*/  BRA `(.L_x_168) ;  /* 0xffffff9800907947 */ /* 0x000fea000383ffff */
.L_x_64:
[----:B------:R-:W-:-:S07]  /*a4c0*/  MOV R0, UR4 ;  /* 0x0000000400007c02 */ /* 0x000fce0008000f00 */
.L_x_169:
[----:B-1----:R1:W2:Y:S02]  /*a4d0*/  SYNCS.PHASECHK.TRANS64.TRYWAIT P0, [R0+URZ], R2 ;  /* 0x00000002000075a7 */ /* 0x0022a400080011ff */
[----:B--2---:R-:W-:Y:S05]  /*a4e0*/  @!P0 NANOSLEEP.SYNCS 0x989680 ;  /* 0x009896800000895d */ /* 0x004fea0003900000 */
[----:B------:R-:W2:Y:S02]  /*a4f0*/  @!P0 SYNCS.PHASECHK.TRANS64 P0, [R0+URZ], R2 ;  /* 0x00000002000085a7 */ /* 0x000ea400080010ff */
[----:B--2---:R-:W-:Y:S05]  /*a500*/  @!P0 BRA `(.L_x_169) ;  /* 0xfffffffc00f08947 */ /* 0x004fea000383ffff */
[----:B------:R-:W-:Y:S05]  /*a510*/  BRA `(.L_x_170) ;  /* 0xffffff98009c7947 */ /* 0x000fea000383ffff */
.L_x_69:
[----:B------:R-:W-:Y:S07]  /*a520*/  MOV R0, UR20 ;  /* 0x0000001400007c02 */ /* 0x000fee0008000f00 */
.L_x_171:
[----:B-1----:R1:W2:Y:S02]  /*a530*/  SYNCS.PHASECHK.TRANS64.TRYWAIT P0, [R0+URZ+0x110], R2 ;  /* 0x00011002000075a7 */ /* 0x0022a400080011ff */
[----:B--2---:R-:W-:Y:S05]  /*a540*/  @!P0 NANOSLEEP.SYNCS 0x989680 ;  /* 0x009896800000895d */ /* 0x004fea0003900000 */
[----:B------:R-:W2:Y:S02]  /*a550*/  @!P0 SYNCS.PHASECHK.TRANS64 P0, [R0+URZ+0x110], R2 ;  /* 0x00011002000085a7 */ /* 0x000ea400080010ff */
[----:B--2---:R-:W-:Y:S05]  /*a560*/  @!P0 BRA `(.L_x_171) ;  /* 0xfffffffc00f08947 */ /* 0x004fea000383ffff */
[----:B------:R-:W-:Y:S05]  /*a570*/  BRA `(.L_x_172) ;  /* 0xffffff9c00f87947 */ /* 0x000fea000383ffff */
.L_x_72:
[----:B------:R-:W-:Y:S07]  /*a580*/  MOV R0, UR20 ;  /* 0x0000001400007c02 */ /* 0x000fee0008000f00 */
.L_x_173:
[----:B-1----:R1:W2:Y:S02]  /*a590*/  SYNCS.PHASECHK.TRANS64.TRYWAIT P2, [R0+URZ+0x108], R2 ;  /* 0x00010802000075a7 */ /* 0x0022a400080411ff */
[----:B--2---:R-:W-:Y:S05]  /*a5a0*/  @!P2 NANOSLEEP.SYNCS 0x989680 ;  /* 0x009896800000a95d */ /* 0x004fea0003900000 */
[----:B------:R-:W2:Y:S02]  /*a5b0*/  @!P2 SYNCS.PHASECHK.TRANS64 P2, [R0+URZ+0x108], R2 ;  /* 0x000108020000a5a7 */ /* 0x000ea400080410ff */
[----:B--2---:R-:W-:Y:S05]  /*a5c0*/  @!P2 BRA `(.L_x_173) ;  /* 0xfffffffc00f0a947 */ /* 0x004fea000383ffff */
[----:B------:R-:W-:Y:S05]  /*a5d0*/  BRA `(.L_x_71) ;  /* 0xffffffa4005c7947 */ /* 0x000fea000383ffff */
.L_x_75:
[----:B------:R-:W-:Y:S07]  /*a5e0*/  MOV R2, UR20 ;  /* 0x0000001400027c02 */ /* 0x000fee0008000f00 */
.L_x_174:
[----:B-1----:R1:W2:Y:S02]  /*a5f0*/  SYNCS.PHASECHK.TRANS64.TRYWAIT P1, [R2+URZ+0xe0], R8 ;  /* 0x0000e008020075a7 */ /* 0x0022a400080211ff */
[----:B--2---:R-:W-:Y:S05]  /*a600*/  @!P1 NANOSLEEP.SYNCS 0x989680 ;  /* 0x009896800000995d */ /* 0x004fea0003900000 */
[----:B------:R-:W2:Y:S02]  /*a610*/  @!P1 SYNCS.PHASECHK.TRANS64 P1, [R2+URZ+0xe0], R8 ;  /* 0x0000e008020095a7 */ /* 0x000ea400080210ff */
[----:B--2---:R-:W-:Y:S05]  /*a620*/  @!P1 BRA `(.L_x_174) ;  /* 0xfffffffc00f09947 */ /* 0x004fea000383ffff */
[----:B------:R-:W-:Y:S05]  /*a630*/  BRA `(.L_x_175) ;  /* 0xffffffa800107947 */ /* 0x000fea000383ffff */
.L_x_76:
[----:B------:R-:W-:Y:S07]  /*a640*/  MOV R2, UR20 ;  /* 0x0000001400027c02 */ /* 0x000fee0008000f00 */
.L_x_176:
[----:B-1----:R1:W2:Y:S02]  /*a650*/  SYNCS.PHASECHK.TRANS64.TRYWAIT P1, [R2+URZ+0xe8], R8 ;  /* 0x0000e808020075a7 */ /* 0x0022a400080211ff */
[----:B--2---:R-:W-:Y:S05]  /*a660*/  @!P1 NANOSLEEP.SYNCS 0x989680 ;  /* 0x009896800000995d */ /* 0x004fea0003900000 */
[----:B------:R-:W2:Y:S02]  /*a670*/  @!P1 SYNCS.PHASECHK.TRANS64 P1, [R2+URZ+0xe8], R8 ;  /* 0x0000e808020095a7 */ /* 0x000ea400080210ff */
[----:B--2---:R-:W-:Y:S05]  /*a680*/  @!P1 BRA `(.L_x_176) ;  /* 0xfffffffc00f09947 */ /* 0x004fea000383ffff */
[----:B------:R-:W-:Y:S05]  /*a690*/  BRA `(.L_x_177) ;  /* 0xffffffa800587947 */ /* 0x000fea000383ffff */
.L_x_77:
[----:B------:R-:W-:Y:S07]  /*a6a0*/  MOV R2, UR20 ;  /* 0x0000001400027c02 */ /* 0x000fee0008000f00 */
.L_x_178:
[----:B-1----:R1:W2:Y:S02]  /*a6b0*/  SYNCS.PHASECHK.TRANS64.TRYWAIT P1, [R2+URZ+0xf0], R8 ;  /* 0x0000f008020075a7 */ /* 0x0022a400080211ff */
[----:B--2---:R-:W-:Y:S05]  /*a6c0*/  @!P1 NANOSLEEP.SYNCS 0x989680 ;  /* 0x009896800000995d */ /* 0x004fea0003900000 */
[----:B------:R-:W2:Y:S02]  /*a6d0*/  @!P1 SYNCS.PHASECHK.TRANS64 P1, [R2+URZ+0xf0], R8 ;  /* 0x0000f008020095a7 */ /* 0x000ea400080210ff */
[----:B--2---:R-:W-:Y:S05]  /*a6e0*/  @!P1 BRA `(.L_x_178) ;  /* 0xfffffffc00f09947 */ /* 0x004fea000383ffff */
[----:B------:R-:W-:Y:S05]  /*a6f0*/  BRA `(.L_x_179) ;  /* 0xffffffa800a07947 */ /* 0x000fea000383ffff */
.L_x_78:
[----:B------:R-:W-:Y:S07]  /*a700*/  MOV R0, UR20 ;  /* 0x0000001400007c02 */ /* 0x000fee0008000f00 */
.L_x_180:
[----:B-1----:R1:W2:Y:S02]  /*a710*/  SYNCS.PHASECHK.TRANS64.TRYWAIT P0, [R0+URZ+0xf8], R8 ;  /* 0x0000f808000075a7 */ /* 0x0022a400080011ff */
[----:B--2---:R-:W-:Y:S05]  /*a720*/  @!P0 NANOSLEEP.SYNCS 0x989680 ;  /* 0x009896800000895d */ /* 0x004fea0003900000 */
[----:B------:R-:W2:Y:S02]  /*a730*/  @!P0 SYNCS.PHASECHK.TRANS64 P0, [R0+URZ+0xf8], R8 ;  /* 0x0000f808000085a7 */ /* 0x000ea400080010ff */
[----:B--2---:R-:W-:Y:S05]  /*a740*/  @!P0 BRA `(.L_x_180) ;  /* 0xfffffffc00f08947 */ /* 0x004fea000383ffff */
[----:B------:R-:W-:Y:S05]  /*a750*/  BRA `(.L_x_181) ;  /* 0xffffffa800e87947 */ /* 0x000fea000383ffff */
.L_x_80:
[----:B------:R-:W-:-:S07]  /*a760*/  MOV R0, UR20 ;  /* 0x0000001400007c02 */ /* 0x000fce0008000f00 */
.L_x_182:
[----:B--2---:R2:W3:Y:S02]  /*a770*/  SYNCS.PHASECHK.TRANS64.TRYWAIT P0, [R0+URZ+0xe0], R2 ;  /* 0x0000e002000075a7 */ /* 0x0044e400080011ff */
[----:B---3--:R-:W-:Y:S05]  /*a780*/  @!P0 NANOSLEEP.SYNCS 0x989680 ;  /* 0x009896800000895d */ /* 0x008fea0003900000 */
[----:B------:R-:W3:Y:S02]  /*a790*/  @!P0 SYNCS.PHASECHK.TRANS64 P0, [R0+URZ+0xe0], R2 ;  /* 0x0000e002000085a7 */ /* 0x000ee400080010ff */
[----:B---3--:R-:W-:Y:S05]  /*a7a0*/  @!P0 BRA `(.L_x_182) ;  /* 0xfffffffc00f08947 */ /* 0x008fea000383ffff */
[----:B------:R-:W-:Y:S05]  /*a7b0*/  BRA `(.L_x_183) ;  /* 0xffffffac004c7947 */ /* 0x000fea000383ffff */
.L_x_81:
[----:B--2---:R-:W-:-:S07]  /*a7c0*/  MOV R0, UR20 ;  /* 0x0000001400007c02 */ /* 0x004fce0008000f00 */
.L_x_184:
[----:B--2---:R2:W3:Y:S02]  /*a7d0*/  SYNCS.PHASECHK.TRANS64.TRYWAIT P0, [R0+URZ+0xe8], R2 ;  /* 0x0000e802000075a7 */ /* 0x0044e400080011ff */
[----:B---3--:R-:W-:Y:S05]  /*a7e0*/  @!P0 NANOSLEEP.SYNCS 0x989680 ;  /* 0x009896800000895d */ /* 0x008fea0003900000 */
[----:B------:R-:W3:Y:S02]  /*a7f0*/  @!P0 SYNCS.PHASECHK.TRANS64 P0, [R0+URZ+0xe8], R2 ;  /* 0x0000e802000085a7 */ /* 0x000ee400080010ff */
[----:B---3--:R-:W-:Y:S05]  /*a800*/  @!P0 BRA `(.L_x_184) ;  /* 0xfffffffc00f08947 */ /* 0x008fea000383ffff */
[----:B------:R-:W-:Y:S05]  /*a810*/  BRA `(.L_x_185) ;  /* 0xffffffac003c7947 */ /* 0x000fea000383ffff */
.L_x_82:
[----:B--2---:R-:W-:-:S07]  /*a820*/  MOV R0, UR20 ;  /* 0x0000001400007c02 */ /* 0x004fce0008000f00 */
.L_x_186:
[----:B--2---:R2:W3:Y:S02]  /*a830*/  SYNCS.PHASECHK.TRANS64.TRYWAIT P0, [R0+URZ+0xf0], R2 ;  /* 0x0000f002000075a7 */ /* 0x0044e400080011ff */
[----:B---3--:R-:W-:Y:S05]  /*a840*/  @!P0 NANOSLEEP.SYNCS 0x989680 ;  /* 0x009896800000895d */ /* 0x008fea0003900000 */
[----:B------:R-:W3:Y:S02]  /*a850*/  @!P0 SYNCS.PHASECHK.TRANS64 P0, [R0+URZ+0xf0], R2 ;  /* 0x0000f002000085a7 */ /* 0x000ee400080010ff */
[----:B---3--:R-:W-:Y:S05]  /*a860*/  @!P0 BRA `(.L_x_186) ;  /* 0xfffffffc00f08947 */ /* 0x008fea000383ffff */
[----:B------:R-:W-:Y:S05]  /*a870*/  BRA `(.L_x_187) ;  /* 0xffffffac002c7947 */ /* 0x000fea000383ffff */
.L_x_84:
[----:B------:R-:W-:Y:S07]  /*a880*/  MOV R0, UR49 ;  /* 0x0000003100007c02 */ /* 0x000fee0008000f00 */
.L_x_188:
[----:B-1----:R1:W2:Y:S02]  /*a890*/  SYNCS.PHASECHK.TRANS64.TRYWAIT P0, [R0+URZ+0x110], R2 ;  /* 0x00011002000075a7 */ /* 0x0022a400080011ff */
[----:B--2---:R-:W-:Y:S05]  /*a8a0*/  @!P0 NANOSLEEP.SYNCS 0x989680 ;  /* 0x009896800000895d */ /* 0x004fea0003900000 */
[----:B------:R-:W2:Y:S02]  /*a8b0*/  @!P0 SYNCS.PHASECHK.TRANS64 P0, [R0+URZ+0x110], R2 ;  /* 0x00011002000085a7 */ /* 0x000ea400080010ff */
[----:B--2---:R-:W-:Y:S05]  /*a8c0*/  @!P0 BRA `(.L_x_188) ;  /* 0xfffffffc00f08947 */ /* 0x004fea000383ffff */
[----:B------:R-:W-:Y:S05]  /*a8d0*/  BRA `(.L_x_189) ;  /* 0xffffffb000047947 */ /* 0x000fea000383ffff */
.L_x_95:
[----:B-1----:R-:W-:Y:S04]  /*a8e0*/  MOV R2, UR49 ;  /* 0x0000003100027c02 */ /* 0x002fe80008000f00 */
[----:B------:R1:W2:Y:S03]  /*a8f0*/  SYNCS.PHASECHK.TRANS64.TRYWAIT P1, [R2+URZ+0xc0], R3 ;  /* 0x0000c003020075a7 */ /* 0x0002a600080211ff */
[----:B--2---:R-:W-:Y:S05]  /*a900*/  @!P1 NANOSLEEP.SYNCS 0x989680 ;  /* 0x009896800000995d */ /* 0x004fea0003900000 */
[----:B------:R-:W2:Y:S02]  /*a910*/  @!P1 SYNCS.PHASECHK.TRANS64 P1, [R2+URZ+0xc0], R3 ;  /* 0x0000c003020095a7 */ /* 0x000ea400080210ff */
[----:B--2---:R-:W-:Y:S05]  /*a920*/  @!P1 BRA `(.L_x_95) ;  /* 0xfffffffc00ec9947 */ /* 0x004fea000383ffff */
[----:B------:R-:W-:Y:S05]  /*a930*/  BRA `(.L_x_94) ;  /* 0xffffffbc00f07947 */ /* 0x000fea000383ffff */
.L_x_97:
[----:B-1----:R1:W4:Y:S02]  /*a940*/  SYNCS.PHASECHK.TRANS64.TRYWAIT P0, [R56+URZ+0x120], R0 ;  /* 0x00012000380075a7 */ /* 0x00232400080011ff */
[----:B----4-:R-:W-:Y:S05]  /*a950*/  @!P0 NANOSLEEP.SYNCS 0x989680 ;  /* 0x009896800000895d */ /* 0x010fea0003900000 */
[----:B------:R-:W4:Y:S02]  /*a960*/  @!P0 SYNCS.PHASECHK.TRANS64 P0, [R56+URZ+0x120], R0 ;  /* 0x00012000380085a7 */ /* 0x000f2400080010ff */
[----:B----4-:R-:W-:Y:S05]  /*a970*/  @!P0 BRA `(.L_x_97) ;  /* 0xfffffffc00f08947 */ /* 0x010fea000383ffff */
[----:B------:R-:W-:Y:S05]  /*a980*/  BRA `(.L_x_96) ;  /* 0xffffffc000187947 */ /* 0x000fea000383ffff */
.L_x_106:
[----:B---3--:R3:W4:Y:S02]  /*a990*/  SYNCS.PHASECHK.TRANS64.TRYWAIT P0, [R2+URZ+0xc0], R0 ;  /* 0x0000c000020075a7 */ /* 0x00872400080011ff */
[----:B----4-:R-:W-:Y:S05]  /*a9a0*/  @!P0 NANOSLEEP.SYNCS 0x989680 ;  /* 0x009896800000895d */ /* 0x010fea0003900000 */
[----:B------:R-:W4:Y:S02]  /*a9b0*/  @!P0 SYNCS.PHASECHK.TRANS64 P0, [R2+URZ+0xc0], R0 ;  /* 0x0000c000020085a7 */ /* 0x000f2400080010ff */
[----:B----4-:R-:W-:Y:S05]  /*a9c0*/  @!P0 BRA `(.L_x_106) ;  /* 0xfffffffc00f08947 */ /* 0x010fea000383ffff */
[----:B------:R-:W-:Y:S05]  /*a9d0*/  BRA `(.L_x_105) ;  /* 0xffffffcc00007947 */ /* 0x000fea000383ffff */
.L_x_114:
[----:B-1----:R1:W3:Y:S02]  /*a9e0*/  SYNCS.PHASECHK.TRANS64.TRYWAIT P0, [R6+URZ+0xc0], R5 ;  /* 0x0000c005060075a7 */ /* 0x0022e400080011ff */
[----:B---3--:R-:W-:Y:S05]  /*a9f0*/  @!P0 NANOSLEEP.SYNCS 0x989680 ;  /* 0x009896800000895d */ /* 0x008fea0003900000 */
[----:B------:R-:W3:Y:S02]  /*aa00*/  @!P0 SYNCS.PHASECHK.TRANS64 P0, [R6+URZ+0xc0], R5 ;  /* 0x0000c005060085a7 */ /* 0x000ee400080010ff */
[----:B---3--:R-:W-:Y:S05]  /*aa10*/  @!P0 BRA `(.L_x_114) ;  /* 0xfffffffc00f08947 */ /* 0x008fea000383ffff */
[----:B------:R-:W-:Y:S05]  /*aa20*/  BRA `(.L_x_113) ;  /* 0xffffffd8000c7947 */ /* 0x000fea000383ffff */
.L_x_122:
[----:B---3--:R3:W4:Y:S02]  /*aa30*/  SYNCS.PHASECHK.TRANS64.TRYWAIT P0, [R2+URZ+0xc0], R5 ;  /* 0x0000c005020075a7 */ /* 0x00872400080011ff */
[----:B----4-:R-:W-:Y:S05]  /*aa40*/  @!P0 NANOSLEEP.SYNCS 0x989680 ;  /* 0x009896800000895d */ /* 0x010fea0003900000 */
[----:B------:R-:W4:Y:S02]  /*aa50*/  @!P0 SYNCS.PHASECHK.TRANS64 P0, [R2+URZ+0xc0], R5 ;  /* 0x0000c005020085a7 */ /* 0x000f2400080010ff */
[----:B----4-:R-:W-:Y:S05]  /*aa60*/  @!P0 BRA `(.L_x_122) ;  /* 0xfffffffc00f08947 */ /* 0x010fea000383ffff */
[----:B------:R-:W-:Y:S05]  /*aa70*/  BRA `(.L_x_121) ;  /* 0xffffffe400147947 */ /* 0x000fea000383ffff */
        .weak           $__internal_0_$__cuda_sm10x_tcgen05_guardrail_trap_col_being_dealloced_not_returned_by_alloc
        .type           $__internal_0_$__cuda_sm10x_tcgen05_guardrail_trap_col_being_dealloced_not_returned_by_alloc,@function
        .size           $__internal_0_$__cuda_sm10x_tcgen05_guardrail_trap_col_being_dealloced_not_returned_by_alloc,($__internal_1_$__cuda_sm10x_tcgen05_guardrail_trap_phase_invalid_during_alloc - $__internal_0_$__cuda_sm10x_tcgen05_guardrail_trap_col_being_dealloced_not_returned_by_alloc)
$__internal_0_$__cuda_sm10x_tcgen05_guardrail_trap_col_being_dealloced_not_returned_by_alloc:
[----:B------:R-:W-:Y:S05]  /*aa80*/  BPT.TRAP 0x1 ;  /* 0x000000040000795c */ /* 0x000fea0000300000 */
[----:B------:R-:W-:-:S04]  /*aa90*/  HFMA2 R3, -RZ, RZ, 0, 0 ;  /* 0x00000000ff037431 */ /* 0x000fc800000001ff */
[----:B------:R-:W-:Y:S05]  /*aaa0*/  RET.REL.NODEC R2 `(_ZN7cutlass13device_kernelINS_4conv6kernel13ConvUniversalINS1_16ConvProblemShapeILNS1_8OperatorE0ELi3EEENS1_10collective14CollectiveConvINS1_47MainloopSm100TmaUmmaWarpSpecializedImplicitGemmILS5_0ELi12ELi3ELi1ELi2EN4cute5tupleIJNSA_1CILi1EEESD_SD_EEEEENSB_IJNSC_ILi128EEESG_NSB_IJNSC_ILi32EEEEEEEEENS_6half_tESK_NSA_8TiledMMAINSA_8MMA_AtomIJNSA_20SM100_MMA_F16BF16_SSISK_SK_fLi128ELi128ELNSA_4UMMA5MajorE0ELSP_0ELNSO_7ScaleInE0ELSQ_0EEEEEENSA_6LayoutISE_NSB_IJNSC_ILi0EEESU_SU_EEEEENSB_IJNSA_10UnderscoreESX_SX_EEEEENS7_6detail27Sm100ImplicitGemmTileTraitsINSA_20SM90_TMA_LOAD_IM2COLENSA_14ComposedLayoutINSA_7SwizzleILi2ELi4ELi3EEENSA_18smem_ptr_flag_bitsILi16EEENST_INSB_IJNSC_ILi8EEESH_EEENSB_IJSH_SD_EEEEEEEvEENS11_INSA_13SM90_TMA_LOADES1C_vEEEENS_8epilogue10collective18CollectiveEpilogueINS1H_23Sm100TmaWarpSpecializedILi4ELi2ELi32ELb1ELb0EEEJSJ_NSB_IJNST_ISG_SD_EENST_ISH_SD_EEEEESK_NSB_IJNSB_IJllllEEESD_SU_EEESK_S1Q_NS1H_6fusion15FusionCallbacksIS1L_NS1R_17LinearCombinationISK_fSK_fLNS_15FloatRoundStyleE2EEESJ_S1O_JEEENSA_5SM1004TMEM4LOAD26SM100_TMEM_LOAD_32dp32b32xES12_S1C_NSA_39AutoVectorizingCopyWithAssumedAlignmentILi128EEENSA_21SM90_TMA_STORE_IM2COLES1C_S22_S22_EEEvvEEEEvNT_6ParamsE) ;  /* 0xffffff5402547950 */ /* 0x000fea0003c3ffff */
        .weak           $__internal_1_$__cuda_sm10x_tcgen05_guardrail_trap_phase_invalid_during_alloc
        .type           $__internal_1_$__cuda_sm10x_tcgen05_guardrail_trap_phase_invalid_during_alloc,@function
        .size           $__internal_1_$__cuda_sm10x_tcgen05_guardrail_trap_phase_invalid_during_alloc,($__internal_2_$__cuda_sm10x_tcgen05_guardrail_trap_unallocated_columns_being_dealloced - $__internal_1_$__cuda_sm10x_tcgen05_guardrail_trap_phase_invalid_during_alloc)
$__internal_1_$__cuda_sm10x_tcgen05_guardrail_trap_phase_invalid_during_alloc:
[----:B------:R-:W-:Y:S05]  /*aab0*/  BPT.TRAP 0x1 ;  /* 0x000000040000795c */ /* 0x000fea0000300000 */
[----:B------:R-:W-:-:S04]  /*aac0*/  MOV R3, 0x0 ;  /* 0x0000000000037802 */ /* 0x000fc80000000f00 */
[----:B------:R-:W-:Y:S05]  /*aad0*/  RET.REL.NODEC R2 `(_ZN7cutlass13device_kernelINS_4conv6kernel13ConvUniversalINS1_16ConvProblemShapeILNS1_8OperatorE0ELi3EEENS1_10collective14CollectiveConvINS1_47MainloopSm100TmaUmmaWarpSpecializedImplicitGemmILS5_0ELi12ELi3ELi1ELi2EN4cute5tupleIJNSA_1CILi1EEESD_SD_EEEEENSB_IJNSC_ILi128EEESG_NSB_IJNSC_ILi32EEEEEEEEENS_6half_tESK_NSA_8TiledMMAINSA_8MMA_AtomIJNSA_20SM100_MMA_F16BF16_SSISK_SK_fLi128ELi128ELNSA_4UMMA5MajorE0ELSP_0ELNSO_7ScaleInE0ELSQ_0EEEEEENSA_6LayoutISE_NSB_IJNSC_ILi0EEESU_SU_EEEEENSB_IJNSA_10UnderscoreESX_SX_EEEEENS7_6detail27Sm100ImplicitGemmTileTraitsINSA_20SM90_TMA_LOAD_IM2COLENSA_14ComposedLayoutINSA_7SwizzleILi2ELi4ELi3EEENSA_18smem_ptr_flag_bitsILi16EEENST_INSB_IJNSC_ILi8EEESH_EEENSB_IJSH_SD_EEEEEEEvEENS11_INSA_13SM90_TMA_LOADES1C_vEEEENS_8epilogue10collective18CollectiveEpilogueINS1H_23Sm100TmaWarpSpecializedILi4ELi2ELi32ELb1ELb0EEEJSJ_NSB_IJNST_ISG_SD_EENST_ISH_SD_EEEEESK_NSB_IJNSB_IJllllEEESD_SU_EEESK_S1Q_NS1H_6fusion15FusionCallbacksIS1L_NS1R_17LinearCombinationISK_fSK_fLNS_15FloatRoundStyleE2EEESJ_S1O_JEEENSA_5SM1004TMEM4LOAD26SM100_TMEM_LOAD_32dp32b32xES12_S1C_NSA_39AutoVectorizingCopyWithAssumedAlignmentILi128EEENSA_21SM90_TMA_STORE_IM2COLES1C_S22_S22_EEEvvEEEEvNT_6ParamsE) ;  /* 0xffffff5402487950 */ /* 0x000fea0003c3ffff */
        .weak           $__internal_2_$__cuda_sm10x_tcgen05_guardrail_trap_unallocated_columns_being_dealloced
        .type           $__internal_2_$__cuda_sm10x_tcgen05_guardrail_trap_unallocated_columns_being_dealloced,@function
        .size           $__internal_2_$__cuda_sm10x_tcgen05_guardrail_trap_unallocated_columns_being_dealloced,(.L_x_191 - $__internal_2_$__cuda_sm10x_tcgen05_guardrail_trap_unallocated_columns_being_dealloced)
$__internal_2_$__cuda_sm10x_tcgen05_guardrail_trap_unallocated_columns_being_dealloced:
[----:B------:R-:W-:Y:S05]  /*aae0*/  BPT.TRAP 0x1 ;  /* 0x000000040000795c */ /* 0x000fea0000300000 */
[----:B------:R-:W-:-:S04]  /*aaf0*/  HFMA2 R3, -RZ, RZ, 0, 0 ;  /* 0x00000000ff037431 */ /* 0x000fc800000001ff */
[----:B------:R-:W-:Y:S05]  /*ab00*/  RET.REL.NODEC R2 `(_ZN7cutlass13device_kernelINS_4conv6kernel13ConvUniversalINS1_16ConvProblemShapeILNS1_8OperatorE0ELi3EEENS1_10collective14CollectiveConvINS1_47MainloopSm100TmaUmmaWarpSpecializedImplicitGemmILS5_0ELi12ELi3ELi1ELi2EN4cute5tupleIJNSA_1CILi1EEESD_SD_EEEEENSB_IJNSC_ILi128EEESG_NSB_IJNSC_ILi32EEEEEEEEENS_6half_tESK_NSA_8TiledMMAINSA_8MMA_AtomIJNSA_20SM100_MMA_F16BF16_SSISK_SK_fLi128ELi128ELNSA_4UMMA5MajorE0ELSP_0ELNSO_7ScaleInE0ELSQ_0EEEEEENSA_6LayoutISE_NSB_IJNSC_ILi0EEESU_SU_EEEEENSB_IJNSA_10UnderscoreESX_SX_EEEEENS7_6detail27Sm100ImplicitGemmTileTraitsINSA_20SM90_TMA_LOAD_IM2COLENSA_14ComposedLayoutINSA_7SwizzleILi2ELi4ELi3EEENSA_18smem_ptr_flag_bitsILi16EEENST_INSB_IJNSC_ILi8EEESH_EEENSB_IJSH_SD_EEEEEEEvEENS11_INSA_13SM90_TMA_LOADES1C_vEEEENS_8epilogue10collective18CollectiveEpilogueINS1H_23Sm100TmaWarpSpecializedILi4ELi2ELi32ELb1ELb0EEEJSJ_NSB_IJNST_ISG_SD_EENST_ISH_SD_EEEEESK_NSB_IJNSB_IJllllEEESD_SU_EEESK_S1Q_NS1H_6fusion15FusionCallbacksIS1L_NS1R_17LinearCombinationISK_fSK_fLNS_15FloatRoundStyleE2EEESJ_S1O_JEEENSA_5SM1004TMEM4LOAD26SM100_TMEM_LOAD_32dp32b32xES12_S1C_NSA_39AutoVectorizingCopyWithAssumedAlignmentILi128EEENSA_21SM90_TMA_STORE_IM2COLES1C_S22_S22_EEEvvEEEEvNT_6ParamsE) ;  /* 0xffffff54023c7950 */ /* 0x000fea0003c3ffff */
.L_x_190:
[----:B------:R-:W-:-:S00]  /*ab10*/  BRA `(.L_x_190) ;  /* 0xfffffffc00fc7947 */ /* 0x000fc0000383ffff */
[----:B------:R-:W-:-:S00]  /*ab20*/  NOP ;  /* 0x0000000000007918 */ /* 0x000fc00000000000 */
        /* <DEDUP_REMOVED lines=13> */
.L_x_191:


//--------------------- .nv.global.init           --------------------------
	.section	.nv.global.init,"aw",@progbits
.nv.global.init:
	.type		$str$29,@object
	.size		$str$29,($str$30 - $str$29)
$str$29:
        /*0000*/ 	.byte	0x28, 0x61, 0x64, 0x64, 0x72, 0x65, 0x73, 0x73, 0x20, 0x26, 0x20, 0x6d, 0x61, 0x73, 0x6b, 0x29
        /*0010*/ 	.byte	0x20, 0x3d, 0x3d, 0x20, 0x30, 0x00
	.type		$str$30,@object
	.size		$str$30,($str$28 - $str$30)
$str$30:
        /*0016*/ 	.byte	0x2f, 0x74, 0x6d, 0x70, 0x2f, 0x63, 0x75, 0x74, 0x6c, 0x61, 0x73, 0x73, 0x5f, 0x73, 0x77, 0x65
        /*0026*/ 	.byte	0x65, 0x70, 0x5f, 0x73, 0x72, 0x63, 0x2f, 0x69, 0x6e, 0x63, 0x6c, 0x75, 0x64, 0x65, 0x2f, 0x63
        /*0036*/ 	.byte	0x75, 0x74, 0x65, 0x2f, 0x70, 0x6f, 0x69, 0x6e, 0x74, 0x65, 0x72, 0x5f, 0x66, 0x6c, 0x61, 0x67
        /*0046*/ 	.byte	0x67, 0x65, 0x64, 0x2e, 0x68, 0x70, 0x70, 0x00
	.type		$str$28,@object
	.size		$str$28,($str$27 - $str$28)
$str$28:
        /*004e*/ 	.byte	0x2f, 0x74, 0x6d, 0x70, 0x2f, 0x63, 0x75, 0x74, 0x6c, 0x61, 0x73, 0x73, 0x5f, 0x73, 0x77, 0x65
        /*005e*/ 	.byte	0x65, 0x70, 0x5f, 0x73, 0x72, 0x63, 0x2f, 0x69, 0x6e, 0x63, 0x6c, 0x75, 0x64, 0x65, 0x2f, 0x63
        /*006e*/ 	.byte	0x75, 0x74, 0x65, 0x2f, 0x61, 0x74, 0x6f, 0x6d, 0x2f, 0x63, 0x6f, 0x70, 0x79, 0x5f, 0x74, 0x72
        /*007e*/ 	.byte	0x61, 0x69, 0x74, 0x73, 0x5f, 0x73, 0x6d, 0x31, 0x30, 0x30, 0x2e, 0x68, 0x70, 0x70, 0x00
	.type		$str$27,@object
	.size		$str$27,(__unnamed_1 - $str$27)
$str$27:
        /*008d*/ 	.byte	0x28, 0x28, 0x75, 0x69, 0x6e, 0x74, 0x33, 0x32, 0x5f, 0x74, 0x28, 0x74, 0x68, 0x72, 0x65, 0x61
        /*009d*/ 	.byte	0x64, 0x49, 0x64, 0x78, 0x2e, 0x78, 0x29, 0x20, 0x2f, 0x20, 0x33, 0x32, 0x29, 0x20, 0x25, 0x20
        /*00ad*/ 	.byte	0x34, 0x29, 0x20, 0x3d, 0x3d, 0x20, 0x28, 0x28, 0x28, 0x74, 0x6d, 0x65, 0x6d, 0x5f, 0x61, 0x64
        /*00bd*/ 	.byte	0x64, 0x72, 0x20, 0x3e, 0x3e, 0x20, 0x31, 0x36, 0x29, 0x20, 0x2f, 0x20, 0x33, 0x32, 0x29, 0x20
        /*00cd*/ 	.byte	0x25, 0x20, 0x34, 0x29, 0x00
	.type		__unnamed_1,@object
	.size		__unnamed_1,(__unnamed_2 - __unnamed_1)
__unnamed_1:
        /*00d2*/ 	.byte	0x61, 0x75, 0x74, 0x6f, 0x20, 0x63, 0x75, 0x74, 0x65, 0x3a, 0x3a, 0x61, 0x73, 0x5f, 0x70, 0x6f
        /* <DEDUP_REMOVED lines=24> */
        /*0262*/ 	.byte	0x3e, 0x3e, 0x3e, 0x3e, 0x5d, 0x00
	.type		__unnamed_2,@object
	.size		__unnamed_2,(.L_2 - __unnamed_2)
__unnamed_2:
        /* <DEDUP_REMOVED lines=42> */
        /*0508*/ 	.byte	0x3e, 0x3e, 0x5d, 0x00
.L_2:


//--------------------- .nv.shared._ZN7cutlass13device_kernelINS_4conv6kernel13ConvUniversalINS1_16ConvProblemShapeILNS1_8OperatorE0ELi3EEENS1_10collective14CollectiveConvINS1_47MainloopSm100TmaUmmaWarpSpecializedImplicitGemmILS5_0ELi12ELi3ELi1ELi2EN4cute5tupleIJNSA_1CILi1EEESD_SD_EEEEENSB_IJNSC_ILi128EEESG_NSB_IJNSC_ILi32EEEEEEEEENS_6half_tESK_NSA_8TiledMMAINSA_8MMA_AtomIJNSA_20SM100_MMA_F16BF16_SSISK_SK_fLi128ELi128ELNSA_4UMMA5MajorE0ELSP_0ELNSO_7ScaleInE0ELSQ_0EEEEEENSA_6LayoutISE_NSB_IJNSC_ILi0EEESU_SU_EEEEENSB_IJNSA_10UnderscoreESX_SX_EEEEENS7_6detail27Sm100ImplicitGemmTileTraitsINSA_20SM90_TMA_LOAD_IM2COLENSA_14ComposedLayoutINSA_7SwizzleILi2ELi4ELi3EEENSA_18smem_ptr_flag_bitsILi16EEENST_INSB_IJNSC_ILi8EEESH_EEENSB_IJSH_SD_EEEEEEEvEENS11_INSA_13SM90_TMA_LOADES1C_vEEEENS_8epilogue10collective18CollectiveEpilogueINS1H_23Sm100TmaWarpSpecializedILi4ELi2ELi32ELb1ELb0EEEJSJ_NSB_IJNST_ISG_SD_EENST_ISH_SD_EEEEESK_NSB_IJNSB_IJllllEEESD_SU_EEESK_S1Q_NS1H_6fusion15FusionCallbacksIS1L_NS1R_17LinearCombinationISK_fSK_fLNS_15FloatRoundStyleE2EEESJ_S1O_JEEENSA_5SM1004TMEM4LOAD26SM100_TMEM_LOAD_32dp32b32xES12_S1C_NSA_39AutoVectorizingCopyWithAssumedAlignmentILi128EEENSA_21SM90_TMA_STORE_IM2COLES1C_S22_S22_EEEvvEEEEvNT_6ParamsE --------------------------
	.section	.nv.shared._ZN7cutlass13device_kernelINS_4conv6kernel13ConvUniversalINS1_16ConvProblemShapeILNS1_8OperatorE0ELi3EEENS1_10collective14CollectiveConvINS1_47MainloopSm100TmaUmmaWarpSpecializedImplicitGemmILS5_0ELi12ELi3ELi1ELi2EN4cute5tupleIJNSA_1CILi1EEESD_SD_EEEEENSB_IJNSC_ILi128EEESG_NSB_IJNSC_ILi32EEEEEEEEENS_6half_tESK_NSA_8TiledMMAINSA_8MMA_AtomIJNSA_20SM100_MMA_F16BF16_SSISK_SK_fLi128ELi128ELNSA_4UMMA5MajorE0ELSP_0ELNSO_7ScaleInE0ELSQ_0EEEEEENSA_6LayoutISE_NSB_IJNSC_ILi0EEESU_SU_EEEEENSB_IJNSA_10UnderscoreESX_SX_EEEEENS7_6detail27Sm100ImplicitGemmTileTraitsINSA_20SM90_TMA_LOAD_IM2COLENSA_14ComposedLayoutINSA_7SwizzleILi2ELi4ELi3EEENSA_18smem_ptr_flag_bitsILi16EEENST_INSB_IJNSC_ILi8EEESH_EEENSB_IJSH_SD_EEEEEEEvEENS11_INSA_13SM90_TMA_LOADES1C_vEEEENS_8epilogue10collective18CollectiveEpilogueINS1H_23Sm100TmaWarpSpecializedILi4ELi2ELi32ELb1ELb0EEEJSJ_NSB_IJNST_ISG_SD_EENST_ISH_SD_EEEEESK_NSB_IJNSB_IJllllEEESD_SU_EEESK_S1Q_NS1H_6fusion15FusionCallbacksIS1L_NS1R_17LinearCombinationISK_fSK_fLNS_15FloatRoundStyleE2EEESJ_S1O_JEEENSA_5SM1004TMEM4LOAD26SM100_TMEM_LOAD_32dp32b32xES12_S1C_NSA_39AutoVectorizingCopyWithAssumedAlignmentILi128EEENSA_21SM90_TMA_STORE_IM2COLES1C_S22_S22_EEEvvEEEEvNT_6ParamsE,"aw",@nobits
	.sectionflags	@""
	.align	16
	.zero		1024


//--------------------- .nv.shared.reserved.0     --------------------------
	.section	.nv.shared.reserved.0,"aw",@nobits
	.weak		__nv_reservedSMEM_offset_0_alias
	.size		__nv_reservedSMEM_offset_0_alias, 0, 64
	.other		__nv_reservedSMEM_offset_0_alias,@"STO_CUDA_RESERVED_SHARED STV_DEFAULT"
__nv_reservedSMEM_offset_0_alias:
	.zero		0
.nv.shared.reserved.0:
	.zero		64
	.weak		__nv_reservedSMEM_tcgen05_partition
	.type		__nv_reservedSMEM_tcgen05_partition,@object
	.size		__nv_reservedSMEM_tcgen05_partition,(.L_0 - __nv_reservedSMEM_tcgen05_partition)
__nv_reservedSMEM_tcgen05_partition:
	.zero		32
.L_0:


//--------------------- .nv.global                --------------------------
	.section	.nv.global,"aw",@nobits
.nv.global:
	.type		_ZN39_INTERNAL_4e972892_4_k_cu_776f9a3d_35054cute1_E,@object
	.size		_ZN39_INTERNAL_4e972892_4_k_cu_776f9a3d_35054cute1_E,(_ZN39_INTERNAL_4e972892_4_k_cu_776f9a3d_35054cuda3std3__45__cpo6cbeginE - _ZN39_INTERNAL_4e972892_4_k_cu_776f9a3d_35054cute1_E)
_ZN39_INTERNAL_4e972892_4_k_cu_776f9a3d_35054cute1_E:
	.zero		1
	.type		_ZN39_INTERNAL_4e972892_4_k_cu_776f9a3d_35054cuda3std3__45__cpo6cbeginE,@object
	.size		_ZN39_INTERNAL_4e972892_4_k_cu_776f9a3d_35054cuda3std3__45__cpo6cbeginE,(_ZN39_INTERNAL_4e972892_4_k_cu_776f9a3d_35054cuda3std3__48in_placeE - _ZN39_INTERNAL_4e972892_4_k_cu_776f9a3d_35054cuda3std3__45__cpo6cbeginE)
_ZN39_INTERNAL_4e972892_4_k_cu_776f9a3d_35054cuda3std3__45__cpo6cbeginE:
	.zero		1
	.type		_ZN39_INTERNAL_4e972892_4_k_cu_776f9a3d_35054cuda3std3__48in_placeE,@object
	.size		_ZN39_INTERNAL_4e972892_4_k_cu_776f9a3d_35054cuda3std3__48in_placeE,(_ZN39_INTERNAL_4e972892_4_k_cu_776f9a3d_35054cuda3std6ranges3__45__cpo9iter_moveE - _ZN39_INTERNAL_4e972892_4_k_cu_776f9a3d_35054cuda3std3__48in_placeE)
_ZN39_INTERNAL_4e972892_4_k_cu_776f9a3d_35054cuda3std3__48in_placeE:
	.zero		1
	.type		_ZN39_INTERNAL_4e972892_4_k_cu_776f9a3d_35054cuda3std6ranges3__45__cpo9iter_moveE,@object
	.size		_ZN39_INTERNAL_4e972892_4_k_cu_776f9a3d_35054cuda3std6ranges3__45__cpo9iter_moveE,(_ZN39_INTERNAL_4e972892_4_k_cu_776f9a3d_35054cuda3std3__45__cpo5beginE - _ZN39_INTERNAL_4e972892_4_k_cu_776f9a3d_35054cuda3std6ranges3__45__cpo9iter_moveE)
_ZN39_INTERNAL_4e972892_4_k_cu_776f9a3d_35054cuda3std6ranges3__45__cpo9iter_moveE:
	.zero		1
	.type		_ZN39_INTERNAL_4e972892_4_k_cu_776f9a3d_35054cuda3std3__45__cpo5beginE,@object
	.size		_ZN39_INTERNAL_4e972892_4_k_cu_776f9a3d_35054cuda3std3__45__cpo5beginE,(_ZN39_INTERNAL_4e972892_4_k_cu_776f9a3d_35054cuda3std3__441_GLOBAL__N__4e972892_4_k_cu_776f9a3d_35056ignoreE - _ZN39_INTERNAL_4e972892_4_k_cu_776f9a3d_35054cuda3std3__45__cpo5beginE)
_ZN39_INTERNAL_4e972892_4_k_cu_776f9a3d_35054cuda3std3__45__cpo5beginE:
	.zero		1
	.type		_ZN39_INTERNAL_4e972892_4_k_cu_776f9a3d_35054cuda3std3__441_GLOBAL__N__4e972892_4_k_cu_776f9a3d_35056ignoreE,@object
	.size		_ZN39_INTERNAL_4e972892_4_k_cu_776f9a3d_35054cuda3std3__441_GLOBAL__N__4e972892_4_k_cu_776f9a3d_35056ignoreE,(_ZN39_INTERNAL_4e972892_4_k_cu_776f9a3d_35054cute7productE - _ZN39_INTERNAL_4e972892_4_k_cu_776f9a3d_35054cuda3std3__441_GLOBAL__N__4e972892_4_k_cu_776f9a3d_35056ignoreE)
_ZN39_INTERNAL_4e972892_4_k_cu_776f9a3d_35054cuda3std3__441_GLOBAL__N__4e972892_4_k_cu_776f9a3d_35056ignoreE:
	.zero		1
	.type		_ZN39_INTERNAL_4e972892_4_k_cu_776f9a3d_35054cute7productE,@object
	.size		_ZN39_INTERNAL_4e972892_4_k_cu_776f9a3d_35054cute7productE,(_ZN39_INTERNAL_4e972892_4_k_cu_776f9a3d_35054cuda3std3__45__cpo3endE - _ZN39_INTERNAL_4e972892_4_k_cu_776f9a3d_35054cute7productE)
_ZN39_INTERNAL_4e972892_4_k_cu_776f9a3d_35054cute7productE:
	.zero		1
	.type		_ZN39_INTERNAL_4e972892_4_k_cu_776f9a3d_35054cuda3std3__45__cpo3endE,@object
	.size		_ZN39_INTERNAL_4e972892_4_k_cu_776f9a3d_35054cuda3std3__45__cpo3endE,(_ZN39_INTERNAL_4e972892_4_k_cu_776f9a3d_35054cuda3std3__419piecewise_constructE - _ZN39_INTERNAL_4e972892_4_k_cu_776f9a3d_35054cuda3std3__45__cpo3endE)
_ZN39_INTERNAL_4e972892_4_k_cu_776f9a3d_35054cuda3std3__45__cpo3endE:
	.zero		1
	.type		_ZN39_INTERNAL_4e972892_4_k_cu_776f9a3d_35054cuda3std3__419piecewise_constructE,@object
	.size		_ZN39_INTERNAL_4e972892_4_k_cu_776f9a3d_35054cuda3std3__419piecewise_constructE,(_ZN39_INTERNAL_4e972892_4_k_cu_776f9a3d_35054cuda3std3__45__cpo4cendE - _ZN39_INTERNAL_4e972892_4_k_cu_776f9a3d_35054cuda3std3__419piecewise_constructE)
_ZN39_INTERNAL_4e972892_4_k_cu_776f9a3d_35054cuda3std3__419piecewise_constructE:
	.zero		1
	.type		_ZN39_INTERNAL_4e972892_4_k_cu_776f9a3d_35054cuda3std3__45__cpo4cendE,@object
	.size		_ZN39_INTERNAL_4e972892_4_k_cu_776f9a3d_35054cuda3std3__45__cpo4cendE,(_ZN39_INTERNAL_4e972892_4_k_cu_776f9a3d_35054cuda3std6ranges3__45__cpo4swapE - _ZN39_INTERNAL_4e972892_4_k_cu_776f9a3d_35054cuda3std3__45__cpo4cendE)
_ZN39_INTERNAL_4e972892_4_k_cu_776f9a3d_35054cuda3std3__45__cpo4cendE:
	.zero		1
	.type		_ZN39_INTERNAL_4e972892_4_k_cu_776f9a3d_35054cuda3std6ranges3__45__cpo4swapE,@object
	.size		_ZN39_INTERNAL_4e972892_4_k_cu_776f9a3d_35054cuda3std6ranges3__45__cpo4swapE,(.L_10 - _ZN39_INTERNAL_4e972892_4_k_cu_776f9a3d_35054cuda3std6ranges3__45__cpo4swapE)
_ZN39_INTERNAL_4e972892_4_k_cu_776f9a3d_35054cuda3std6ranges3__45__cpo4swapE:
	.zero		1
.L_10:


//--------------------- .nv.constant0._ZN7cutlass13device_kernelINS_4conv6kernel13ConvUniversalINS1_16ConvProblemShapeILNS1_8OperatorE0ELi3EEENS1_10collective14CollectiveConvINS1_47MainloopSm100TmaUmmaWarpSpecializedImplicitGemmILS5_0ELi12ELi3ELi1ELi2EN4cute5tupleIJNSA_1CILi1EEESD_SD_EEEEENSB_IJNSC_ILi128EEESG_NSB_IJNSC_ILi32EEEEEEEEENS_6half_tESK_NSA_8TiledMMAINSA_8MMA_AtomIJNSA_20SM100_MMA_F16BF16_SSISK_SK_fLi128ELi128ELNSA_4UMMA5MajorE0ELSP_0ELNSO_7ScaleInE0ELSQ_0EEEEEENSA_6LayoutISE_NSB_IJNSC_ILi0EEESU_SU_EEEEENSB_IJNSA_10UnderscoreESX_SX_EEEEENS7_6detail27Sm100ImplicitGemmTileTraitsINSA_20SM90_TMA_LOAD_IM2COLENSA_14ComposedLayoutINSA_7SwizzleILi2ELi4ELi3EEENSA_18smem_ptr_flag_bitsILi16EEENST_INSB_IJNSC_ILi8EEESH_EEENSB_IJSH_SD_EEEEEEEvEENS11_INSA_13SM90_TMA_LOADES1C_vEEEENS_8epilogue10collective18CollectiveEpilogueINS1H_23Sm100TmaWarpSpecializedILi4ELi2ELi32ELb1ELb0EEEJSJ_NSB_IJNST_ISG_SD_EENST_ISH_SD_EEEEESK_NSB_IJNSB_IJllllEEESD_SU_EEESK_S1Q_NS1H_6fusion15FusionCallbacksIS1L_NS1R_17LinearCombinationISK_fSK_fLNS_15FloatRoundStyleE2EEESJ_S1O_JEEENSA_5SM1004TMEM4LOAD26SM100_TMEM_LOAD_32dp32b32xES12_S1C_NSA_39AutoVectorizingCopyWithAssumedAlignmentILi128EEENSA_21SM90_TMA_STORE_IM2COLES1C_S22_S22_EEEvvEEEEvNT_6ParamsE --------------------------
	.section	.nv.constant0._ZN7cutlass13device_kernelINS_4conv6kernel13ConvUniversalINS1_16ConvProblemShapeILNS1_8OperatorE0ELi3EEENS1_10collective14CollectiveConvINS1_47MainloopSm100TmaUmmaWarpSpecializedImplicitGemmILS5_0ELi12ELi3ELi1ELi2EN4cute5tupleIJNSA_1CILi1EEESD_SD_EEEEENSB_IJNSC_ILi128EEESG_NSB_IJNSC_ILi32EEEEEEEEENS_6half_tESK_NSA_8TiledMMAINSA_8MMA_AtomIJNSA_20SM100_MMA_F16BF16_SSISK_SK_fLi128ELi128ELNSA_4UMMA5MajorE0ELSP_0ELNSO_7ScaleInE0ELSQ_0EEEEEENSA_6LayoutISE_NSB_IJNSC_ILi0EEESU_SU_EEEEENSB_IJNSA_10UnderscoreESX_SX_EEEEENS7_6detail27Sm100ImplicitGemmTileTraitsINSA_20SM90_TMA_LOAD_IM2COLENSA_14ComposedLayoutINSA_7SwizzleILi2ELi4ELi3EEENSA_18smem_ptr_flag_bitsILi16EEENST_INSB_IJNSC_ILi8EEESH_EEENSB_IJSH_SD_EEEEEEEvEENS11_INSA_13SM90_TMA_LOADES1C_vEEEENS_8epilogue10collective18CollectiveEpilogueINS1H_23Sm100TmaWarpSpecializedILi4ELi2ELi32ELb1ELb0EEEJSJ_NSB_IJNST_ISG_SD_EENST_ISH_SD_EEEEESK_NSB_IJNSB_IJllllEEESD_SU_EEESK_S1Q_NS1H_6fusion15FusionCallbacksIS1L_NS1R_17LinearCombinationISK_fSK_fLNS_15FloatRoundStyleE2EEESJ_S1O_JEEENSA_5SM1004TMEM4LOAD26SM100_TMEM_LOAD_32dp32b32xES12_S1C_NSA_39AutoVectorizingCopyWithAssumedAlignmentILi128EEENSA_21SM90_TMA_STORE_IM2COLES1C_S22_S22_EEEvvEEEEvNT_6ParamsE,"a",@progbits
	.sectionflags	@""
	.align	4
.nv.constant0._ZN7cutlass13device_kernelINS_4conv6kernel13ConvUniversalINS1_16ConvProblemShapeILNS1_8OperatorE0ELi3EEENS1_10collective14CollectiveConvINS1_47MainloopSm100TmaUmmaWarpSpecializedImplicitGemmILS5_0ELi12ELi3ELi1ELi2EN4cute5tupleIJNSA_1CILi1EEESD_SD_EEEEENSB_IJNSC_ILi128EEESG_NSB_IJNSC_ILi32EEEEEEEEENS_6half_tESK_NSA_8TiledMMAINSA_8MMA_AtomIJNSA_20SM100_MMA_F16BF16_SSISK_SK_fLi128ELi128ELNSA_4UMMA5MajorE0ELSP_0ELNSO_7ScaleInE0ELSQ_0EEEEEENSA_6LayoutISE_NSB_IJNSC_ILi0EEESU_SU_EEEEENSB_IJNSA_10UnderscoreESX_SX_EEEEENS7_6detail27Sm100ImplicitGemmTileTraitsINSA_20SM90_TMA_LOAD_IM2COLENSA_14ComposedLayoutINSA_7SwizzleILi2ELi4ELi3EEENSA_18smem_ptr_flag_bitsILi16EEENST_INSB_IJNSC_ILi8EEESH_EEENSB_IJSH_SD_EEEEEEEvEENS11_INSA_13SM90_TMA_LOADES1C_vEEEENS_8epilogue10collective18CollectiveEpilogueINS1H_23Sm100TmaWarpSpecializedILi4ELi2ELi32ELb1ELb0EEEJSJ_NSB_IJNST_ISG_SD_EENST_ISH_SD_EEEEESK_NSB_IJNSB_IJllllEEESD_SU_EEESK_S1Q_NS1H_6fusion15FusionCallbacksIS1L_NS1R_17LinearCombinationISK_fSK_fLNS_15FloatRoundStyleE2EEESJ_S1O_JEEENSA_5SM1004TMEM4LOAD26SM100_TMEM_LOAD_32dp32b32xES12_S1C_NSA_39AutoVectorizingCopyWithAssumedAlignmentILi128EEENSA_21SM90_TMA_STORE_IM2COLES1C_S22_S22_EEEvvEEEEvNT_6ParamsE:
	.zero		3200


//--------------------- SYMBOLS --------------------------

	.type		.nv.reservedSmem.offset0,@object
	.size		.nv.reservedSmem.offset0,0x4
	.type		.nv.reservedSmem.cap,@object
	.size		.nv.reservedSmem.cap,0x4
	.type		__assertfail,@function
